def attn_fwd(
    Q,
    K,
    V,
    Out,
    Lse,
    sm_scale,
    stride_qz,
    stride_qh,
    stride_qm,
    stride_qk,
    stride_kz,
    stride_kh,
    stride_kn,
    stride_kk,
    stride_vz,
    stride_vh,
    stride_vn,
    stride_vk,
    stride_oz,
    stride_oh,
    stride_om,
    stride_ok,
    seqlen_q,
    seqlen_k,
    BLOCK_M: tl.constexpr,
    BLOCK_N: tl.constexpr,
    HEAD_DIM: tl.constexpr,
    CAUSAL: tl.constexpr,
):
    start_m = tl.program_id(0)
    off_hz = tl.program_id(1)
    q_off = off_hz * stride_qh
    k_off = off_hz * stride_kh
    v_off = off_hz * stride_vh
    offs_m = start_m * BLOCK_M + tl.arange(0, BLOCK_M)
    offs_d = tl.arange(0, HEAD_DIM)
    offs_n = tl.arange(0, BLOCK_N)
    q_ptrs = Q + q_off + offs_m[:, None] * stride_qm + offs_d[None, :] * stride_qk
    k_ptrs = K + k_off + offs_d[:, None] * stride_kk + offs_n[None, :] * stride_kn
    v_ptrs = V + v_off + offs_n[:, None] * stride_vn + offs_d[None, :] * stride_vk
    m_i = tl.full([BLOCK_M], float("-inf"), dtype=tl.float32)
    l_i = tl.zeros([BLOCK_M], dtype=tl.float32) + 1.0
    acc = tl.zeros([BLOCK_M, HEAD_DIM], dtype=tl.float32)
    q = tl.load(q_ptrs)
    acc, l_i, m_i = _attn_fwd_inner(
        acc,
        l_i,
        m_i,
        q,
        k_ptrs,
        v_ptrs,
        sm_scale,
        stride_kn,
        stride_vn,
        start_m,
        seqlen_k,
        BLOCK_M,
        BLOCK_N,
        HEAD_DIM,
        CAUSAL,
    )
    acc = acc / l_i[:, None]
    lse = m_i + tl.math.log2(l_i) / 1.4426950408889634
    o_ptrs = (
        Out
        + off_hz * stride_oh
        + offs_m[:, None] * stride_om
        + offs_d[None, :] * stride_ok
    )
    tl.store(o_ptrs, acc.to(Out.dtype.element_ty))
    tl.store(Lse + off_hz * seqlen_q + offs_m, lse)

# config = {"BLOCK_M": 256, "BLOCK_N": 16, "HEAD_DIM": 128, "arch": "sm_90", "causal": true, "dtype": "bf16", "num_stages": 2, "num_warps": 8}
# arch = sm_90


// ===== COMPILED SASS (sm_90a) =====

	.target	sm_90a

	.elftype	@"ET_EXEC"


//--------------------- .note.nv.tkinfo           --------------------------
	.section	.note.nv.tkinfo,"",@"SHT_NOTE"
	.sectionflags	@"SHF_NOTE_NV_TKINFO"
	.tkinfo
        /*0018*/ 	.word	0x00000002
        /*0030*/ 	.string	""
        /*0030*/ 	.string	"ptxas"
        /*0030*/ 	.string	"Cuda compilation tools, release 13.0, V13.0.88"
        /*0030*/ 	.string	"Build cuda_13.0.r13.0/compiler.36424714_0"
        /*0030*/ 	.string	"-v  -suppress-debug-info  -lineinfo  -arch sm_90a "



//--------------------- .note.nv.cuinfo           --------------------------
	.section	.note.nv.cuinfo,"",@"SHT_NOTE"
	.sectionflags	@"SHF_NOTE_NV_CUINFO"
        /*0018*/ 	.short	0x0002
        /*001a*/ 	.short	0x005a
        /*001c*/ 	.short	0x0082
	.zero		2


//--------------------- .nv.info                  --------------------------
	.section	.nv.info,"",@"SHT_CUDA_INFO"
	.align	4


	//----- nvinfo : EIATTR_REGCOUNT
	.align		4
        /*0000*/ 	.byte	0x04, 0x2f
        /*0002*/ 	.short	(.L_2 - .L_1)
	.align		4
.L_1:
        /*0004*/ 	.word	index@(attn_fwd)
        /*0008*/ 	.word	0x000000fe


	//----- nvinfo : EIATTR_FRAME_SIZE
	.align		4
.L_2:
        /*000c*/ 	.byte	0x04, 0x11
        /*000e*/ 	.short	(.L_4 - .L_3)
	.align		4
.L_3:
        /*0010*/ 	.word	index@(attn_fwd)
        /*0014*/ 	.word	0x00000000


	//----- nvinfo : EIATTR_MIN_STACK_SIZE
	.align		4
.L_4:
        /*0018*/ 	.byte	0x04, 0x12
        /*001a*/ 	.short	(.L_6 - .L_5)
	.align		4
.L_5:
        /*001c*/ 	.word	index@(attn_fwd)
        /*0020*/ 	.word	0x00000000
.L_6:


//--------------------- .nv.compat                --------------------------
	.section	.nv.compat,"",@"SHT_CUDA_COMPAT_INFO"
	.align	4
        /*0000*/ 	.byte	0x02, 0x09, 0x01, 0x00, 0x02, 0x02, 0x04, 0x00, 0x02, 0x05, 0x05, 0x00, 0x03, 0x07, 0x01, 0x01
        /*0010*/ 	.byte	0x02, 0x03, 0x00, 0x00, 0x02, 0x06, 0x01, 0x00, 0x04, 0x0b, 0x08, 0x00, 0x00, 0x00, 0x00, 0x00
        /*0020*/ 	.byte	0x00, 0x00, 0x00, 0x00


//--------------------- .nv.info.attn_fwd         --------------------------
	.section	.nv.info.attn_fwd,"",@"SHT_CUDA_INFO"
	.sectionflags	@""
	.align	4


	//----- nvinfo : EIATTR_CUDA_API_VERSION
	.align		4
        /*0000*/ 	.byte	0x04, 0x37
        /*0002*/ 	.short	(.L_8 - .L_7)
.L_7:
        /*0004*/ 	.word	0x00000082


	//----- nvinfo : EIATTR_KPARAM_INFO
	.align		4
.L_8:
        /*0008*/ 	.byte	0x04, 0x17
        /*000a*/ 	.short	(.L_10 - .L_9)
.L_9:
        /*000c*/ 	.word	0x00000000
        /*0010*/ 	.short	0x0019
        /*0012*/ 	.short	0x0080
        /*0014*/ 	.byte	0x00, 0xf4, 0x21, 0x00


	//----- nvinfo : EIATTR_KPARAM_INFO
	.align		4
.L_10:
        /*0018*/ 	.byte	0x04, 0x17
        /*001a*/ 	.short	(.L_12 - .L_11)
.L_11:
        /*001c*/ 	.word	0x00000000
        /*0020*/ 	.short	0x0018
        /*0022*/ 	.short	0x0078
        /*0024*/ 	.byte	0x00, 0xf4, 0x21, 0x00


	//----- nvinfo : EIATTR_KPARAM_INFO
	.align		4
.L_12:
        /*0028*/ 	.byte	0x04, 0x17
        /*002a*/ 	.short	(.L_14 - .L_13)
.L_13:
        /*002c*/ 	.word	0x00000000
        /*0030*/ 	.short	0x0017
        /*0032*/ 	.short	0x0070
        /*0034*/ 	.byte	0x00, 0xf0, 0x11, 0x00


	//----- nvinfo : EIATTR_KPARAM_INFO
	.align		4
.L_14:
        /*0038*/ 	.byte	0x04, 0x17
        /*003a*/ 	.short	(.L_16 - .L_15)
.L_15:
        /*003c*/ 	.word	0x00000000
        /*0040*/ 	.short	0x0016
        /*0042*/ 	.short	0x006c
        /*0044*/ 	.byte	0x00, 0xf0, 0x11, 0x00


	//----- nvinfo : EIATTR_KPARAM_INFO
	.align		4
.L_16:
        /*0048*/ 	.byte	0x04, 0x17
        /*004a*/ 	.short	(.L_18 - .L_17)
.L_17:
        /*004c*/ 	.word	0x00000000
        /*0050*/ 	.short	0x0015
        /*0052*/ 	.short	0x0068
        /*0054*/ 	.byte	0x00, 0xf0, 0x11, 0x00


	//----- nvinfo : EIATTR_KPARAM_INFO
	.align		4
.L_18:
        /*0058*/ 	.byte	0x04, 0x17
        /*005a*/ 	.short	(.L_20 - .L_19)
.L_19:
        /*005c*/ 	.word	0x00000000
        /*0060*/ 	.short	0x0014
        /*0062*/ 	.short	0x0064
        /*0064*/ 	.byte	0x00, 0xf0, 0x11, 0x00


	//----- nvinfo : EIATTR_KPARAM_INFO
	.align		4
.L_20:
        /*0068*/ 	.byte	0x04, 0x17
        /*006a*/ 	.short	(.L_22 - .L_21)
.L_21:
        /*006c*/ 	.word	0x00000000
        /*0070*/ 	.short	0x0013
        /*0072*/ 	.short	0x0060
        /*0074*/ 	.byte	0x00, 0xf0, 0x11, 0x00


	//----- nvinfo : EIATTR_KPARAM_INFO
	.align		4
.L_22:
        /*0078*/ 	.byte	0x04, 0x17
        /*007a*/ 	.short	(.L_24 - .L_23)
.L_23:
        /*007c*/ 	.word	0x00000000
        /*0080*/ 	.short	0x0012
        /*0082*/ 	.short	0x005c
        /*0084*/ 	.byte	0x00, 0xf0, 0x11, 0x00


	//----- nvinfo : EIATTR_KPARAM_INFO
	.align		4
.L_24:
        /*0088*/ 	.byte	0x04, 0x17
        /*008a*/ 	.short	(.L_26 - .L_25)
.L_25:
        /*008c*/ 	.word	0x00000000
        /*0090*/ 	.short	0x0011
        /*0092*/ 	.short	0x0058
        /*0094*/ 	.byte	0x00, 0xf0, 0x11, 0x00


	//----- nvinfo : EIATTR_KPARAM_INFO
	.align		4
.L_26:
        /*0098*/ 	.byte	0x04, 0x17
        /*009a*/ 	.short	(.L_28 - .L_27)
.L_27:
        /*009c*/ 	.word	0x00000000
        /*00a0*/ 	.short	0x0010
        /*00a2*/ 	.short	0x0054
        /*00a4*/ 	.byte	0x00, 0xf0, 0x11, 0x00


	//----- nvinfo : EIATTR_KPARAM_INFO
	.align		4
.L_28:
        /*00a8*/ 	.byte	0x04, 0x17
        /*00aa*/ 	.short	(.L_30 - .L_29)
.L_29:
        /*00ac*/ 	.word	0x00000000
        /*00b0*/ 	.short	0x000f
        /*00b2*/ 	.short	0x0050
        /*00b4*/ 	.byte	0x00, 0xf0, 0x11, 0x00


	//----- nvinfo : EIATTR_KPARAM_INFO
	.align		4
.L_30:
        /*00b8*/ 	.byte	0x04, 0x17
        /*00ba*/ 	.short	(.L_32 - .L_31)
.L_31:
        /*00bc*/ 	.word	0x00000000
        /*00c0*/ 	.short	0x000e
        /*00c2*/ 	.short	0x004c
        /*00c4*/ 	.byte	0x00, 0xf0, 0x11, 0x00


	//----- nvinfo : EIATTR_KPARAM_INFO
	.align		4
.L_32:
        /*00c8*/ 	.byte	0x04, 0x17
        /*00ca*/ 	.short	(.L_34 - .L_33)
.L_33:
        /*00cc*/ 	.word	0x00000000
        /*00d0*/ 	.short	0x000d
        /*00d2*/ 	.short	0x0048
        /*00d4*/ 	.byte	0x00, 0xf0, 0x11, 0x00


	//----- nvinfo : EIATTR_KPARAM_INFO
	.align		4
.L_34:
        /*00d8*/ 	.byte	0x04, 0x17
        /*00da*/ 	.short	(.L_36 - .L_35)
.L_35:
        /*00dc*/ 	.word	0x00000000
        /*00e0*/ 	.short	0x000c
        /*00e2*/ 	.short	0x0044
        /*00e4*/ 	.byte	0x00, 0xf0, 0x11, 0x00


	//----- nvinfo : EIATTR_KPARAM_INFO
	.align		4
.L_36:
        /*00e8*/ 	.byte	0x04, 0x17
        /*00ea*/ 	.short	(.L_38 - .L_37)
.L_37:
        /*00ec*/ 	.word	0x00000000
        /*00f0*/ 	.short	0x000b
        /*00f2*/ 	.short	0x0040
        /*00f4*/ 	.byte	0x00, 0xf0, 0x11, 0x00


	//----- nvinfo : EIATTR_KPARAM_INFO
	.align		4
.L_38:
        /*00f8*/ 	.byte	0x04, 0x17
        /*00fa*/ 	.short	(.L_40 - .L_39)
.L_39:
        /*00fc*/ 	.word	0x00000000
        /*0100*/ 	.short	0x000a
        /*0102*/ 	.short	0x003c
        /*0104*/ 	.byte	0x00, 0xf0, 0x11, 0x00


	//----- nvinfo : EIATTR_KPARAM_INFO
	.align		4
.L_40:
        /*0108*/ 	.byte	0x04, 0x17
        /*010a*/ 	.short	(.L_42 - .L_41)
.L_41:
        /*010c*/ 	.word	0x00000000
        /*0110*/ 	.short	0x0009
        /*0112*/ 	.short	0x0038
        /*0114*/ 	.byte	0x00, 0xf0, 0x11, 0x00


	//----- nvinfo : EIATTR_KPARAM_INFO
	.align		4
.L_42:
        /*0118*/ 	.byte	0x04, 0x17
        /*011a*/ 	.short	(.L_44 - .L_43)
.L_43:
        /*011c*/ 	.word	0x00000000
        /*0120*/ 	.short	0x0008
        /*0122*/ 	.short	0x0034
        /*0124*/ 	.byte	0x00, 0xf0, 0x11, 0x00


	//----- nvinfo : EIATTR_KPARAM_INFO
	.align		4
.L_44:
        /*0128*/ 	.byte	0x04, 0x17
        /*012a*/ 	.short	(.L_46 - .L_45)
.L_45:
        /*012c*/ 	.word	0x00000000
        /*0130*/ 	.short	0x0007
        /*0132*/ 	.short	0x0030
        /*0134*/ 	.byte	0x00, 0xf0, 0x11, 0x00


	//----- nvinfo : EIATTR_KPARAM_INFO
	.align		4
.L_46:
        /*0138*/ 	.byte	0x04, 0x17
        /*013a*/ 	.short	(.L_48 - .L_47)
.L_47:
        /*013c*/ 	.word	0x00000000
        /*0140*/ 	.short	0x0006
        /*0142*/ 	.short	0x002c
        /*0144*/ 	.byte	0x00, 0xf0, 0x11, 0x00


	//----- nvinfo : EIATTR_KPARAM_INFO
	.align		4
.L_48:
        /*0148*/ 	.byte	0x04, 0x17
        /*014a*/ 	.short	(.L_50 - .L_49)
.L_49:
        /*014c*/ 	.word	0x00000000
        /*0150*/ 	.short	0x0005
        /*0152*/ 	.short	0x0028
        /*0154*/ 	.byte	0x00, 0xf0, 0x11, 0x00


	//----- nvinfo : EIATTR_KPARAM_INFO
	.align		4
.L_50:
        /*0158*/ 	.byte	0x04, 0x17
        /*015a*/ 	.short	(.L_52 - .L_51)
.L_51:
        /*015c*/ 	.word	0x00000000
        /*0160*/ 	.short	0x0004
        /*0162*/ 	.short	0x0020
        /*0164*/ 	.byte	0x00, 0xf4, 0x21, 0x00


	//----- nvinfo : EIATTR_KPARAM_INFO
	.align		4
.L_52:
        /*0168*/ 	.byte	0x04, 0x17
        /*016a*/ 	.short	(.L_54 - .L_53)
.L_53:
        /*016c*/ 	.word	0x00000000
        /*0170*/ 	.short	0x0003
        /*0172*/ 	.short	0x0018
        /*0174*/ 	.byte	0x00, 0xf4, 0x21, 0x00


	//----- nvinfo : EIATTR_KPARAM_INFO
	.align		4
.L_54:
        /*0178*/ 	.byte	0x04, 0x17
        /*017a*/ 	.short	(.L_56 - .L_55)
.L_55:
        /*017c*/ 	.word	0x00000000
        /*0180*/ 	.short	0x0002
        /*0182*/ 	.short	0x0010
        /*0184*/ 	.byte	0x00, 0xf4, 0x21, 0x00


	//----- nvinfo : EIATTR_KPARAM_INFO
	.align		4
.L_56:
        /*0188*/ 	.byte	0x04, 0x17
        /*018a*/ 	.short	(.L_58 - .L_57)
.L_57:
        /*018c*/ 	.word	0x00000000
        /*0190*/ 	.short	0x0001
        /*0192*/ 	.short	0x0008
        /*0194*/ 	.byte	0x00, 0xf4, 0x21, 0x00


	//----- nvinfo : EIATTR_KPARAM_INFO
	.align		4
.L_58:
        /*0198*/ 	.byte	0x04, 0x17
        /*019a*/ 	.short	(.L_60 - .L_59)
.L_59:
        /*019c*/ 	.word	0x00000000
        /*01a0*/ 	.short	0x0000
        /*01a2*/ 	.short	0x0000
        /*01a4*/ 	.byte	0x00, 0xf4, 0x21, 0x00


	//----- nvinfo : EIATTR_SPARSE_MMA_MASK
	.align		4
.L_60:
        /*01a8*/ 	.byte	0x03, 0x50
        /*01aa*/ 	.short	0x0000


	//----- nvinfo : EIATTR_MAXREG_COUNT
	.align		4
        /*01ac*/ 	.byte	0x03, 0x1b
        /*01ae*/ 	.short	0x00ff


	//----- nvinfo : EIATTR_NUM_BARRIERS
	.align		4
        /*01b0*/ 	.byte	0x02, 0x4c
        /*01b2*/ 	.byte	0x01
	.zero		1


	//----- nvinfo : EIATTR_MERCURY_ISA_VERSION
	.align		4
        /*01b4*/ 	.byte	0x03, 0x5f
        /*01b6*/ 	.short	0x0101


	//----- nvinfo : EIATTR_COOP_GROUP_MASK_REGIDS
	.align		4
        /*01b8*/ 	.byte	0x04, 0x29
        /*01ba*/ 	.short	(.L_62 - .L_61)


	//   ....[0]....
.L_61:
        /*01bc*/ 	.word	0xffffffff


	//   ....[1]....
        /*01c0*/ 	.word	0xffffffff


	//   ....[2]....
        /*01c4*/ 	.word	0xffffffff


	//   ....[3]....
        /*01c8*/ 	.word	0xffffffff


	//   ....[4]....
        /*01cc*/ 	.word	0xffffffff


	//   ....[5]....
        /*01d0*/ 	.word	0xffffffff


	//   ....[6]....
        /*01d4*/ 	.word	0xffffffff


	//   ....[7]....
        /*01d8*/ 	.word	0xffffffff


	//   ....[8]....
        /*01dc*/ 	.word	0xffffffff


	//   ....[9]....
        /*01e0*/ 	.word	0xffffffff


	//   ....[10]....
        /*01e4*/ 	.word	0xffffffff


	//   ....[11]....
        /*01e8*/ 	.word	0xffffffff


	//   ....[12]....
        /*01ec*/ 	.word	0xffffffff


	//   ....[13]....
        /*01f0*/ 	.word	0xffffffff


	//   ....[14]....
        /*01f4*/ 	.word	0xffffffff


	//   ....[15]....
        /*01f8*/ 	.word	0xffffffff


	//----- nvinfo : EIATTR_COOP_GROUP_INSTR_OFFSETS
	.align		4
.L_62:
        /*01fc*/ 	.byte	0x04, 0x28
        /*01fe*/ 	.short	(.L_64 - .L_63)


	//   ....[0]....
.L_63:
        /*0200*/ 	.word	0x00004540


	//   ....[1]....
        /*0204*/ 	.word	0x000046b0


	//   ....[2]....
        /*0208*/ 	.word	0x000046c0


	//   ....[3]....
        /*020c*/ 	.word	0x00004930


	//   ....[4]....
        /*0210*/ 	.word	0x00004990


	//   ....[5]....
        /*0214*/ 	.word	0x000049a0


	//   ....[6]....
        /*0218*/ 	.word	0x000049d0


	//   ....[7]....
        /*021c*/ 	.word	0x00004a10


	//   ....[8]....
        /*0220*/ 	.word	0x000057e0


	//   ....[9]....
        /*0224*/ 	.word	0x000057f0


	//   ....[10]....
        /*0228*/ 	.word	0x00005800


	//   ....[11]....
        /*022c*/ 	.word	0x00005810


	//   ....[12]....
        /*0230*/ 	.word	0x00005870


	//   ....[13]....
        /*0234*/ 	.word	0x00005890


	//   ....[14]....
        /*0238*/ 	.word	0x000058a0


	//   ....[15]....
        /*023c*/ 	.word	0x000058b0


	//----- nvinfo : EIATTR_EXIT_INSTR_OFFSETS
	.align		4
.L_64:
        /*0240*/ 	.byte	0x04, 0x1c
        /*0242*/ 	.short	(.L_66 - .L_65)


	//   ....[0]....
.L_65:
        /*0244*/ 	.word	0x0000b960


	//----- nvinfo : EIATTR_REQNTID
	.align		4
.L_66:
        /*0248*/ 	.byte	0x04, 0x10
        /*024a*/ 	.short	(.L_68 - .L_67)
.L_67:
        /*024c*/ 	.word	0x00000100
        /*0250*/ 	.word	0x00000001
        /*0254*/ 	.word	0x00000001


	//----- nvinfo : EIATTR_CBANK_PARAM_SIZE
	.align		4
.L_68:
        /*0258*/ 	.byte	0x03, 0x19
        /*025a*/ 	.short	0x0088


	//----- nvinfo : EIATTR_PARAM_CBANK
	.align		4
        /*025c*/ 	.byte	0x04, 0x0a
        /*025e*/ 	.short	(.L_70 - .L_69)
	.align		4
.L_69:
        /*0260*/ 	.word	index@(.nv.constant0.attn_fwd)
        /*0264*/ 	.short	0x0210
        /*0266*/ 	.short	0x0088


	//----- nvinfo : EIATTR_SW_WAR
	.align		4
.L_70:
        /*0268*/ 	.byte	0x04, 0x36
        /*026a*/ 	.short	(.L_72 - .L_71)
.L_71:
        /*026c*/ 	.word	0x00000008
.L_72:


//--------------------- .nv.callgraph             --------------------------
	.section	.nv.callgraph,"",@"SHT_CUDA_CALLGRAPH"
	.align	4
	.sectionentsize	8
	.align		4
        /*0000*/ 	.word	0x00000000
	.align		4
        /*0004*/ 	.word	0xffffffff
	.align		4
        /*0008*/ 	.word	0x00000000
	.align		4
        /*000c*/ 	.word	0xfffffffe
	.align		4
        /*0010*/ 	.word	0x00000000
	.align		4
        /*0014*/ 	.word	0xfffffffd
	.align		4
        /*0018*/ 	.word	0x00000000
	.align		4
        /*001c*/ 	.word	0xfffffffc


//--------------------- .nv.constant4             --------------------------
	.section	.nv.constant4,"a",@progbits
	.align	8
	.align		8
.nv.constant4:
        /*0000*/ 	.dword	_$_str


//--------------------- .text.attn_fwd            --------------------------
	.section	.text.attn_fwd,"ax",@progbits
	.align	128
        .global         attn_fwd
        .type           attn_fwd,@function
        .size           attn_fwd,(.L_x_3 - attn_fwd)
        .other          attn_fwd,@"STO_CUDA_ENTRY STV_DEFAULT"
attn_fwd:
.text.attn_fwd:
[----:B------:R-:W-:Y:S01]  /*0000*/  LDC R1, c[0x0][0x28] ;  /* 0x00000a00ff017b82 */ /* 0x000fe20000000800 */
[----:B------:R-:W0:Y:S07]  /*0010*/  S2R R3, SR_CTAID.X ;  /* 0x0000000000037919 */ /* 0x000e2e0000002500 */
[----:B------:R-:W1:Y:S01]  /*0020*/  S2UR UR6, SR_CTAID.Y ;  /* 0x00000000000679c3 */ /* 0x000e620000002600 */
[----:B------:R-:W-:Y:S01]  /*0030*/  ULDC.64 UR4, c[0x0][0x240] ;  /* 0x0000900000047ab9 */ /* 0x000fe20000000a00 */
[----:B------:R-:W-:Y:S01]  /*0040*/  ULDC.64 UR48, c[0x0][0x208] ;  /* 0x0000820000307ab9 */ /* 0x000fe20000000a00 */
[----:B------:R-:W0:Y:S05]  /*0050*/  S2R R0, SR_TID.X ;  /* 0x0000000000007919 */ /* 0x000e2a0000002100 */
[----:B------:R-:W2:Y:S08]  /*0060*/  LDC.64 R6, c[0x0][0x210] ;  /* 0x00008400ff067b82 */ /* 0x000eb00000000a00 */
[----:B------:R-:W3:Y:S01]  /*0070*/  LDC R241, c[0x0][0x248] ;  /* 0x00009200fff17b82 */ /* 0x000ee20000000800 */
[----:B-1----:R-:W-:-:S04]  /*0080*/  UIMAD UR4, UR6, UR4, URZ ;  /* 0x00000004060472a4 */ /* 0x002fc8000f8e023f */
[----:B------:R-:W-:Y:S01]  /*0090*/  USHF.L.U32 UR7, UR4, 0x1, URZ ;  /* 0x0000000104077899 */ /* 0x000fe2000800063f */
[----:B0-----:R-:W-:-:S05]  /*00a0*/  PRMT R2, R0, 0x6540, R3 ;  /* 0x0000654000027816 */ /* 0x001fca0000000003 */
[----:B------:R-:W-:Y:S01]  /*00b0*/  IMAD R4, R2, UR5, RZ ;  /* 0x0000000502047c24 */ /* 0x000fe2000f8e02ff */
[----:B------:R-:W-:Y:S01]  /*00c0*/  UIMAD.WIDE UR4, UR4, 0x2, URZ ;  /* 0x00000002040478a5 */ /* 0x000fe2000f8e023f */
[----:B---3--:R-:W-:Y:S02]  /*00d0*/  IMAD.SHL.U32 R5, R241, 0x8, RZ ;  /* 0x00000008f1057824 */ /* 0x008fe400078e00ff */
[C---:B------:R-:W-:Y:S02]  /*00e0*/  IMAD.SHL.U32 R249, R4.reuse, 0x2, RZ ;  /* 0x0000000204f97824 */ /* 0x040fe400078e00ff */
[----:B------:R-:W-:-:S03]  /*00f0*/  IMAD.HI R4, R4, 0x2, RZ ;  /* 0x0000000204047827 */ /* 0x000fc600078e02ff */
[----:B--2---:R-:W-:Y:S01]  /*0100*/  IADD3 R248, P0, P1, R249, UR7, R6 ;  /* 0x00000007f9f87c10 */ /* 0x004fe2000f91e006 */
[----:B------:R-:W-:-:S03]  /*0110*/  IMAD.SHL.U32 R9, R241, 0x10, RZ ;  /* 0x00000010f1097824 */ /* 0x000fc600078e00ff */
[----:B------:R-:W-:Y:S02]  /*0120*/  IADD3.X R249, R4, UR5, R7, P0, P1 ;  /* 0x0000000504f97c10 */ /* 0x000fe400087e2407 */
[CC--:B------:R-:W-:Y:S01]  /*0130*/  LEA R6, P0, R241.reuse, R248.reuse, 0x4 ;  /* 0x000000f8f1067211 */ /* 0x0c0fe200078020ff */
[C---:B------:R-:W-:Y:S01]  /*0140*/  IMAD R19, R241.reuse, 0x90, RZ ;  /* 0x00000090f1137824 */ /* 0x040fe200078e02ff */
[CC--:B------:R-:W-:Y:S01]  /*0150*/  LEA R8, P1, R241.reuse, R248.reuse, 0x5 ;  /* 0x000000f8f1087211 */ /* 0x0c0fe200078228ff */
[----:B------:R-:W-:Y:S01]  /*0160*/  IMAD R13, R241, 0xa, RZ ;  /* 0x0000000af10d7824 */ /* 0x000fe200078e02ff */
[-C--:B------:R-:W-:Y:S01]  /*0170*/  LEA.HI.X.SX32 R7, R5, R249.reuse, 0x1, P0 ;  /* 0x000000f905077211 */ /* 0x080fe200000f0eff */
[C---:B------:R-:W-:Y:S01]  /*0180*/  IMAD.SHL.U32 R17, R241.reuse, 0x40, RZ ;  /* 0x00000040f1117824 */ /* 0x040fe200078e00ff */
[C---:B------:R-:W-:Y:S01]  /*0190*/  SHF.L.U32 R15, R241.reuse, 0x5, RZ ;  /* 0x00000005f10f7819 */ /* 0x040fe200000006ff */
[C---:B------:R-:W-:Y:S01]  /*01a0*/  IMAD R33, R241.reuse, 0x48, RZ ;  /* 0x00000048f1217824 */ /* 0x040fe200078e02ff */
[CC--:B------:R-:W-:Y:S01]  /*01b0*/  LEA R14, P0, R241.reuse, R248.reuse, 0x6 ;  /* 0x000000f8f10e7211 */ /* 0x0c0fe200078030ff */
[----:B------:R-:W-:Y:S01]  /*01c0*/  IMAD R11, R241, 0x5, RZ ;  /* 0x00000005f10b7824 */ /* 0x000fe200078e02ff */
[-C--:B------:R-:W-:Y:S01]  /*01d0*/  LEA.HI.X.SX32 R9, R9, R249.reuse, 0x1, P1 ;  /* 0x000000f909097211 */ /* 0x080fe200008f0eff */
[----:B------:R-:W-:Y:S01]  /*01e0*/  IMAD R21, R241, 0x14, RZ ;  /* 0x00000014f1157824 */ /* 0x000fe200078e02ff */
[-C--:B------:R-:W-:Y:S01]  /*01f0*/  LEA.HI.X.SX32 R15, R15, R249.reuse, 0x1, P0 ;  /* 0x000000f90f0f7211 */ /* 0x080fe200000f0eff */
[C---:B------:R-:W-:Y:S01]  /*0200*/  IMAD R23, R241.reuse, 0x28, RZ ;  /* 0x00000028f1177824 */ /* 0x040fe200078e02ff */
[CC--:B------:R-:W-:Y:S01]  /*0210*/  LEA R16, P1, R241.reuse, R248.reuse, 0x7 ;  /* 0x000000f8f1107211 */ /* 0x0c0fe200078238ff */
[----:B------:R-:W-:Y:S01]  /*0220*/  IMAD R25, R241, 0x50, RZ ;  /* 0x00000050f1197824 */ /* 0x000fe200078e02ff */
[-C--:B------:R-:W-:Y:S01]  /*0230*/  IADD3 R18, P2, R19, R248.reuse, RZ ;  /* 0x000000f813127210 */ /* 0x080fe20007f5e0ff */
[----:B------:R0:W2:Y:S01]  /*0240*/  LDG.E.U16 R245, desc[UR48][R14.64] ;  /* 0x000000300ef57981 */ /* 0x0000a2000c1e1500 */
[-C--:B------:R-:W-:Y:S01]  /*0250*/  IADD3 R10, P0, R13, R248.reuse, RZ ;  /* 0x000000f80d0a7210 */ /* 0x080fe20007f1e0ff */
[----:B------:R-:W-:Y:S01]  /*0260*/  IMAD R29, R241, 0xb0, RZ ;  /* 0x000000b0f11d7824 */ /* 0x000fe200078e02ff */
[-C--:B------:R-:W-:Y:S01]  /*0270*/  LEA.HI.X.SX32 R17, R17, R249.reuse, 0x1, P1 ;  /* 0x000000f911117211 */ /* 0x080fe200008f0eff */
[----:B------:R-:W-:Y:S01]  /*0280*/  IMAD R27, R241, 0xa0, RZ ;  /* 0x000000a0f11b7824 */ /* 0x000fe200078e02ff */
[-C--:B------:R-:W-:Y:S01]  /*0290*/  LEA.HI.X.SX32 R19, R33, R249.reuse, 0x1, P2 ;  /* 0x000000f921137211 */ /* 0x080fe200010f0eff */
[----:B------:R-:W-:Y:S01]  /*02a0*/  IMAD R103, R241, 0x58, RZ ;  /* 0x00000058f1677824 */ /* 0x000fe200078e02ff */
[----:B------:R-:W-:Y:S01]  /*02b0*/  LEA.HI.X.SX32 R11, R11, R249, 0x1, P0 ;  /* 0x000000f90b0b7211 */ /* 0x000fe200000f0eff */
[----:B------:R1:W3:Y:S01]  /*02c0*/  LDG.E.U16 R244, desc[UR48][R16.64] ;  /* 0x0000003010f47981 */ /* 0x0002e2000c1e1500 */
[----:B------:R-:W-:-:S02]  /*02d0*/  IADD3 R12, P1, R21, R248, RZ ;  /* 0x000000f8150c7210 */ /* 0x000fc40007f3e0ff */
[-C--:B0-----:R-:W-:Y:S01]  /*02e0*/  IADD3 R14, P0, R23, R248.reuse, RZ ;  /* 0x000000f8170e7210 */ /* 0x081fe20007f1e0ff */
[----:B------:R0:W4:Y:S01]  /*02f0*/  LDG.E.U16 R243, desc[UR48][R18.64] ;  /* 0x0000003012f37981 */ /* 0x000122000c1e1500 */
[-C--:B------:R-:W-:Y:S02]  /*0300*/  LEA.HI.X.SX32 R13, R13, R249.reuse, 0x1, P1 ;  /* 0x000000f90d0d7211 */ /* 0x080fe400008f0eff */
[-C--:B------:R-:W-:Y:S01]  /*0310*/  LEA.HI.X.SX32 R15, R21, R249.reuse, 0x1, P0 ;  /* 0x000000f9150f7211 */ /* 0x080fe200000f0eff */
[----:B------:R-:W-:Y:S01]  /*0320*/  IMAD R22, R241, 0xd0, RZ ;  /* 0x000000d0f1167824 */ /* 0x000fe200078e02ff */
[----:B------:R-:W5:Y:S01]  /*0330*/  LDG.E.U16 R5, desc[UR48][R8.64] ;  /* 0x0000003008057981 */ /* 0x000f62000c1e1500 */
[-C--:B-1----:R-:W-:Y:S02]  /*0340*/  IADD3 R16, P1, R25, R248.reuse, RZ ;  /* 0x000000f819107210 */ /* 0x082fe40007f3e0ff */
[-C--:B------:R-:W-:Y:S01]  /*0350*/  IADD3 R20, P2, R27, R248.reuse, RZ ;  /* 0x000000f81b147210 */ /* 0x080fe20007f5e0ff */
[----:B------:R-:W2:Y:S01]  /*0360*/  LDG.E.U16 R6, desc[UR48][R6.64] ;  /* 0x0000003006067981 */ /* 0x000ea2000c1e1500 */
[----:B0-----:R-:W-:Y:S01]  /*0370*/  IADD3 R18, P0, R29, R248, RZ ;  /* 0x000000f81d127210 */ /* 0x001fe20007f1e0ff */
[----:B------:R-:W-:Y:S01]  /*0380*/  IMAD R29, R241, 0x60, RZ ;  /* 0x00000060f11d7824 */ /* 0x000fe200078e02ff */
[-C--:B------:R-:W-:Y:S01]  /*0390*/  LEA.HI.X.SX32 R17, R23, R249.reuse, 0x1, P1 ;  /* 0x000000f917117211 */ /* 0x080fe200008f0eff */
[----:B------:R-:W-:Y:S01]  /*03a0*/  IMAD R23, R241, 0xc0, RZ ;  /* 0x000000c0f1177824 */ /* 0x000fe200078e02ff */
[-C--:B------:R-:W-:Y:S01]  /*03b0*/  LEA.HI.X.SX32 R19, R103, R249.reuse, 0x1, P0 ;  /* 0x000000f967137211 */ /* 0x080fe200000f0eff */
[----:B------:R0:W4:Y:S01]  /*03c0*/  LDG.E.U16 R9, desc[UR48][R12.64] ;  /* 0x000000300c097981 */ /* 0x000122000c1e1500 */
[----:B------:R-:W-:-:S03]  /*03d0*/  LEA.HI.X.SX32 R21, R25, R249, 0x1, P2 ;  /* 0x000000f919157211 */ /* 0x000fc600010f0eff */
[----:B------:R1:W4:Y:S01]  /*03e0*/  LDG.E.U16 R8, desc[UR48][R14.64] ;  /* 0x000000300e087981 */ /* 0x000322000c1e1500 */
[----:B------:R-:W-:-:S03]  /*03f0*/  IMAD R112, R241, 0x18, RZ ;  /* 0x00000018f1707824 */ /* 0x000fc600078e02ff */
[----:B------:R-:W4:Y:S01]  /*0400*/  LDG.E.U16 R7, desc[UR48][R10.64] ;  /* 0x000000300a077981 */ /* 0x000f22000c1e1500 */
[----:B0-----:R-:W-:Y:S01]  /*0410*/  IMAD R13, R241, 0x30, RZ ;  /* 0x00000030f10d7824 */ /* 0x001fe200078e02ff */
[-C--:B------:R-:W-:Y:S02]  /*0420*/  IADD3 R12, P6, R23, R248.reuse, RZ ;  /* 0x000000f8170c7210 */ /* 0x080fe40007fde0ff */
[----:B------:R0:W4:Y:S01]  /*0430*/  LDG.E.U16 R242, desc[UR48][R16.64] ;  /* 0x0000003010f27981 */ /* 0x000122000c1e1500 */
[-C--:B-1----:R-:W-:Y:S02]  /*0440*/  IADD3 R14, P5, R22, R248.reuse, RZ ;  /* 0x000000f8160e7210 */ /* 0x082fe40007fbe0ff */
[----:B------:R-:W-:Y:S01]  /*0450*/  IADD3 R22, P1, R29, R248, RZ ;  /* 0x000000f81d167210 */ /* 0x000fe20007f3e0ff */
[C---:B------:R-:W-:Y:S01]  /*0460*/  IMAD R51, R241.reuse, 0x68, RZ ;  /* 0x00000068f1337824 */ /* 0x040fe200078e02ff */
[----:B------:R1:W4:Y:S01]  /*0470*/  LDG.E.U16 R10, desc[UR48][R18.64] ;  /* 0x00000030120a7981 */ /* 0x000322000c1e1500 */
[----:B------:R-:W-:-:S02]  /*0480*/  IMAD R15, R241, 0x82, RZ ;  /* 0x00000082f10f7824 */ /* 0x000fc400078e02ff */
[C---:B0-----:R-:W-:Y:S01]  /*0490*/  IMAD R17, R241.reuse, 0x70, RZ ;  /* 0x00000070f1117824 */ /* 0x041fe200078e02ff */
[----:B------:R0:W4:Y:S01]  /*04a0*/  LDG.E.U16 R11, desc[UR48][R20.64] ;  /* 0x00000030140b7981 */ /* 0x000122000c1e1500 */
[----:B------:R-:W-:Y:S01]  /*04b0*/  IMAD R31, R241, 0xa2, RZ ;  /* 0x000000a2f11f7824 */ /* 0x000fe200078e02ff */
[-C--:B------:R-:W-:Y:S01]  /*04c0*/  LEA.HI.X.SX32 R23, R13, R249.reuse, 0x1, P1 ;  /* 0x000000f90d177211 */ /* 0x080fe200008f0eff */
[C---:B------:R-:W-:Y:S01]  /*04d0*/  IMAD R36, R241.reuse, 0xc2, RZ ;  /* 0x000000c2f1247824 */ /* 0x040fe200078e02ff */
[----:B------:R-:W3:Y:S01]  /*04e0*/  LDG.E.U16 R4, desc[UR48][R248.64] ;  /* 0x00000030f8047981 */ /* 0x000ee2000c1e1500 */
[----:B-1----:R-:W-:Y:S01]  /*04f0*/  IMAD R19, R241, 0xf0, RZ ;  /* 0x000000f0f1137824 */ /* 0x002fe200078e02ff */
[----:B------:R-:W-:Y:S01]  /*0500*/  IADD3 R18, P4, R13, R248, RZ ;  /* 0x000000f80d127210 */ /* 0x000fe20007f9e0ff */
[----:B------:R-:W-:Y:S01]  /*0510*/  IMAD R25, R241, 0x38, RZ ;  /* 0x00000038f1197824 */ /* 0x000fe200078e02ff */
[----:B------:R-:W-:Y:S01]  /*0520*/  LEA.HI.X.SX32 R13, R29, R249, 0x1, P6 ;  /* 0x000000f91d0d7211 */ /* 0x000fe200030f0eff */
[----:B------:R-:W-:-:S02]  /*0530*/  IMAD R27, R241, 0x41, RZ ;  /* 0x00000041f11b7824 */ /* 0x000fc400078e02ff */
[----:B0-----:R-:W-:Y:S01]  /*0540*/  IMAD R21, R241, 0x92, RZ ;  /* 0x00000092f1157824 */ /* 0x001fe200078e02ff */
[-C--:B------:R-:W-:Y:S01]  /*0550*/  IADD3 R20, P3, R19, R248.reuse, RZ ;  /* 0x000000f813147210 */ /* 0x080fe20007f7e0ff */
[----:B------:R-:W-:Y:S01]  /*0560*/  IMAD R35, R241, 0x49, RZ ;  /* 0x00000049f1237824 */ /* 0x000fe200078e02ff */
[-C--:B------:R-:W-:Y:S01]  /*0570*/  IADD3 R30, P6, R17, R248.reuse, RZ ;  /* 0x000000f8111e7210 */ /* 0x080fe20007fde0ff */
[----:B------:R-:W-:Y:S01]  /*0580*/  IMAD R16, R241, 0xe0, RZ ;  /* 0x000000e0f1107824 */ /* 0x000fe200078e02ff */
[-C--:B------:R-:W-:Y:S01]  /*0590*/  IADD3 R24, P0, R15, R248.reuse, RZ ;  /* 0x000000f80f187210 */ /* 0x080fe20007f1e0ff */
[C---:B------:R-:W-:Y:S01]  /*05a0*/  IMAD R37, R241.reuse, 0x51, RZ ;  /* 0x00000051f1257824 */ /* 0x040fe200078e02ff */
[-C--:B------:R-:W-:Y:S01]  /*05b0*/  LEA.HI.X.SX32 R19, R112, R249.reuse, 0x1, P4 ;  /* 0x000000f970137211 */ /* 0x080fe200020f0eff */
[----:B------:R-:W-:Y:S01]  /*05c0*/  IMAD R41, R241, 0x61, RZ ;  /* 0x00000061f1297824 */ /* 0x000fe200078e02ff */
[-C--:B------:R-:W-:Y:S01]  /*05d0*/  IADD3 R26, P4, R21, R248.reuse, RZ ;  /* 0x000000f8151a7210 */ /* 0x080fe20007f9e0ff */
[----:B------:R-:W-:Y:S01]  /*05e0*/  IMAD R67, R241, 0x12, RZ ;  /* 0x00000012f1437824 */ /* 0x000fe200078e02ff */
[-C--:B------:R-:W-:Y:S01]  /*05f0*/  LEA.HI.X.SX32 R15, R51, R249.reuse, 0x1, P5 ;  /* 0x000000f9330f7211 */ /* 0x080fe200028f0eff */
[----:B------:R-:W-:Y:S01]  /*0600*/  IMAD R145, R241, 0x1c, RZ ;  /* 0x0000001cf1917824 */ /* 0x000fe200078e02ff */
[-C--:B------:R-:W-:Y:S01]  /*0610*/  IADD3 R32, P5, R31, R248.reuse, RZ ;  /* 0x000000f81f207210 */ /* 0x080fe20007fbe0ff */
[----:B------:R-:W-:Y:S01]  /*0620*/  IMAD R34, R241, 0xb2, RZ ;  /* 0x000000b2f1227824 */ /* 0x000fe200078e02ff */
[-C--:B------:R-:W-:Y:S01]  /*0630*/  IADD3 R28, P1, R25, R248.reuse, RZ ;  /* 0x000000f8191c7210 */ /* 0x080fe20007f3e0ff */
[----:B------:R-:W-:Y:S01]  /*0640*/  IMAD R38, R241, 0xd2, RZ ;  /* 0x000000d2f1267824 */ /* 0x000fe200078e02ff */
[-C--:B------:R-:W-:Y:S01]  /*0650*/  LEA.HI.X.SX32 R31, R25, R249.reuse, 0x1, P6 ;  /* 0x000000f9191f7211 */ /* 0x080fe200030f0eff */
[C---:B------:R-:W-:Y:S01]  /*0660*/  IMAD R43, R241.reuse, 0x9, RZ ;  /* 0x00000009f12b7824 */ /* 0x040fe200078e02ff */
[-C--:B------:R-:W-:Y:S01]  /*0670*/  IADD3 R36, P6, R36, R248.reuse, RZ ;  /* 0x000000f824247210 */ /* 0x080fe20007fde0ff */
[----:B------:R-:W-:Y:S01]  /*0680*/  IMAD R49, R241, 0x42, RZ ;  /* 0x00000042f1317824 */ /* 0x000fe200078e02ff */
[-C--:B------:R-:W-:Y:S01]  /*0690*/  LEA.HI.X.SX32 R25, R27, R249.reuse, 0x1, P0 ;  /* 0x000000f91b197211 */ /* 0x080fe200000f0eff */
[----:B------:R-:W-:Y:S01]  /*06a0*/  IMAD R39, R241, 0x59, RZ ;  /* 0x00000059f1277824 */ /* 0x000fe200078e02ff */
[-C--:B------:R-:W-:Y:S01]  /*06b0*/  LEA.HI.X.SX32 R27, R35, R249.reuse, 0x1, P4 ;  /* 0x000000f9231b7211 */ /* 0x080fe200020f0eff */
[----:B------:R-:W-:Y:S01]  /*06c0*/  IMAD R53, R241, 0x69, RZ ;  /* 0x00000069f1357824 */ /* 0x000fe200078e02ff */
[-C--:B------:R-:W-:Y:S01]  /*06d0*/  IADD3 R44, P4, R33, R248.reuse, RZ ;  /* 0x000000f8212c7210 */ /* 0x080fe20007f9e0ff */
        /* <DEDUP_REMOVED lines=14> */
[C---:B------:R-:W-:Y:S01]  /*07c0*/  IMAD R116, R241.reuse, 0x78, RZ ;  /* 0x00000078f1747824 */ /* 0x040fe200078e02ff */
[-C--:B------:R-:W-:Y:S01]  /*07d0*/  IADD3 R38, P2, R38, R248.reuse, RZ ;  /* 0x000000f826267210 */ /* 0x080fe20007f5e0ff */
[----:B------:R-:W-:Y:S01]  /*07e0*/  IMAD R42, R241, 0xf2, RZ ;  /* 0x000000f2f12a7824 */ /* 0x000fe200078e02ff */
[-C--:B------:R-:W-:Y:S01]  /*07f0*/  IADD3 R46, P5, R51, R248.reuse, RZ ;  /* 0x000000f8332e7210 */ /* 0x080fe20007fbe0ff */
[----:B------:R-:W-:Y:S01]  /*0800*/  IMAD R40, R241, 0xe2, RZ ;  /* 0x000000e2f1287824 */ /* 0x000fe200078e02ff */
[-C--:B------:R-:W-:Y:S01]  /*0810*/  LEA.HI.X.SX32 R51, R43, R249.reuse, 0x1, P6 ;  /* 0x000000f92b337211 */ /* 0x080fe200030f0eff */
[----:B------:R-:W-:Y:S01]  /*0820*/  IMAD R59, R241, 0x29, RZ ;  /* 0x00000029f13b7824 */ /* 0x000fe200078e02ff */
[-C--:B------:R-:W-:Y:S01]  /*0830*/  IADD3 R56, P6, R49, R248.reuse, RZ ;  /* 0x000000f831387210 */ /* 0x080fe20007fde0ff */
[----:B------:R-:W-:Y:S01]  /*0840*/  IMAD.SHL.U32 R77, R241, 0x2, RZ ;  /* 0x00000002f14d7824 */ /* 0x000fe200078e00ff */
[-C--:B------:R-:W-:Y:S01]  /*0850*/  LEA.HI.X.SX32 R35, R39, R249.reuse, 0x1, P1 ;  /* 0x000000f927237211 */ /* 0x080fe200008f0eff */
[----:B------:R-:W-:Y:S01]  /*0860*/  IMAD R70, R241, 0x79, RZ ;  /* 0x00000079f1467824 */ /* 0x000fe200078e02ff */
        /* <DEDUP_REMOVED lines=15> */
[C---:B------:R-:W-:Y:S01]  /*0960*/  IMAD R78, R241.reuse, 0xc4, RZ ;  /* 0x000000c4f14e7824 */ /* 0x040fe200078e02ff */
[-C--:B------:R-:W-:Y:S01]  /*0970*/  LEA.HI.X.SX32 R21, R116, R249.reuse, 0x1, P3 ;  /* 0x000000f974157211 */ /* 0x080fe200018f0eff */
[C---:B------:R-:W-:Y:S01]  /*0980*/  IMAD R55, R241.reuse, 0x19, RZ ;  /* 0x00000019f1377824 */ /* 0x040fe200078e02ff */
[-C--:B------:R-:W-:Y:S01]  /*0990*/  IADD3 R42, P0, R42, R248.reuse, RZ ;  /* 0x000000f82a2a7210 */ /* 0x080fe20007f1e0ff */
[C---:B------:R-:W-:Y:S01]  /*09a0*/  IMAD R82, R241.reuse, 0xd4, RZ ;  /* 0x000000d4f1527824 */ /* 0x040fe200078e02ff */
[-C--:B------:R-:W-:Y:S01]  /*09b0*/  IADD3 R40, P3, R40, R248.reuse, RZ ;  /* 0x000000f828287210 */ /* 0x080fe20007f7e0ff */
[----:B------:R-:W-:Y:S01]  /*09c0*/  IMAD R79, R241, 0x62, RZ ;  /* 0x00000062f14f7824 */ /* 0x000fe200078e02ff */
[-C--:B------:R-:W-:Y:S01]  /*09d0*/  LEA.HI.X.SX32 R59, R59, R249.reuse, 0x1, P2 ;  /* 0x000000f93b3b7211 */ /* 0x080fe200010f0eff */
[----:B------:R-:W-:Y:S01]  /*09e0*/  IMAD R75, R241, 0x96, RZ ;  /* 0x00000096f14b7824 */ /* 0x000fe200078e02ff */
[-C--:B------:R-:W-:Y:S01]  /*09f0*/  IADD3 R246, P2, R77, R248.reuse, RZ ;  /* 0x000000f84df67210 */ /* 0x080fe20007f5e0ff */
[----:B------:R-:W-:Y:S01]  /*0a00*/  IMAD R166, R241, 0x5a, RZ ;  /* 0x0000005af1a67824 */ /* 0x000fe200078e02ff */
[-C--:B------:R-:W-:Y:S01]  /*0a10*/  LEA.HI.X.SX32 R67, R67, R249.reuse, 0x1, P6 ;  /* 0x000000f943437211 */ /* 0x080fe200030f0eff */
[C---:B------:R-:W-:Y:S01]  /*0a20*/  IMAD R135, R241.reuse, 0x44, RZ ;  /* 0x00000044f1877824 */ /* 0x040fe200078e02ff */
[-C--:B------:R-:W-:Y:S01]  /*0a30*/  LEA.HI.X.SX32 R43, R70, R249.reuse, 0x1, P0 ;  /* 0x000000f9462b7211 */ /* 0x080fe200000f0eff */
[C---:B------:R-:W-:Y:S01]  /*0a40*/  IMAD R81, R241.reuse, 0xa6, RZ ;  /* 0x000000a6f1517824 */ /* 0x040fe200078e02ff */
[-C--:B------:R-:W-:Y:S01]  /*0a50*/  IADD3 R72, P6, R80, R248.reuse, RZ ;  /* 0x000000f850487210 */ /* 0x080fe20007fde0ff */
[----:B------:R-:W-:Y:S01]  /*0a60*/  IMAD R157, R241, 0x6a, RZ ;  /* 0x0000006af19d7824 */ /* 0x000fe200078e02ff */
[-C--:B------:R-:W-:Y:S01]  /*0a70*/  LEA.HI.X.SX32 R41, R247, R249.reuse, 0x1, P3 ;  /* 0x000000f9f7297211 */ /* 0x080fe200018f0eff */
[----:B------:R-:W-:Y:S01]  /*0a80*/  IMAD R84, R241, 0xe4, RZ ;  /* 0x000000e4f1547824 */ /* 0x000fe200078e02ff */
[-C--:B------:R-:W-:Y:S01]  /*0a90*/  IADD3 R70, P0, R73, R248.reuse, RZ ;  /* 0x000000f849467210 */ /* 0x080fe20007f1e0ff */
[C---:B------:R-:W-:Y:S01]  /*0aa0*/  IMAD R97, R241.reuse, 0x2a, RZ ;  /* 0x0000002af1617824 */ /* 0x040fe200078e02ff */
[CC--:B------:R-:W-:Y:S01]  /*0ab0*/  LEA.HI.X.SX32 R247, R241.reuse, R249.reuse, 0x1, P2 ;  /* 0x000000f9f1f77211 */ /* 0x0c0fe200010f0eff */
        /* <DEDUP_REMOVED lines=14> */
[C---:B------:R-:W-:Y:S01]  /*0ba0*/  IMAD R102, R241.reuse, 0xb6, RZ ;  /* 0x000000b6f1667824 */ /* 0x040fe200078e02ff */
[-C--:B------:R-:W-:Y:S01]  /*0bb0*/  LEA.HI.X.SX32 R47, R80, R249.reuse, 0x1, P5 ;  /* 0x000000f9502f7211 */ /* 0x080fe200028f0eff */
[----:B------:R-:W-:Y:S01]  /*0bc0*/  IMAD R85, R241, 0xd6, RZ ;  /* 0x000000d6f1557824 */ /* 0x000fe200078e02ff */
[-C--:B------:R-:W-:Y:S01]  /*0bd0*/  LEA.HI.X.SX32 R55, R55, R249.reuse, 0x1, P3 ;  /* 0x000000f937377211 */ /* 0x080fe200018f0eff */
[C---:B------:R-:W-:Y:S01]  /*0be0*/  IMAD R91, R241.reuse, 0x53, RZ ;  /* 0x00000053f15b7824 */ /* 0x040fe200078e02ff */
[CC--:B------:R-:W-:Y:S01]  /*0bf0*/  LEA R76, P0, R241.reuse, R248.reuse, 0x2 ;  /* 0x000000f8f14c7211 */ /* 0x0c0fe200078010ff */
[C---:B------:R-:W-:Y:S01]  /*0c00*/  IMAD R61, R241.reuse, 0x31, RZ ;  /* 0x00000031f13d7824 */ /* 0x040fe200078e02ff */
[-C--:B------:R-:W-:Y:S01]  /*0c10*/  IADD3 R80, P5, R82, R248.reuse, RZ ;  /* 0x000000f852507210 */ /* 0x080fe20007fbe0ff */
[----:B------:R-:W-:Y:S01]  /*0c20*/  IMAD R64, R241, 0x94, RZ ;  /* 0x00000094f1407824 */ /* 0x000fe200078e02ff */
[-C--:B------:R-:W-:Y:S01]  /*0c30*/  LEA.HI.X.SX32 R69, R69, R249.reuse, 0x1, P2 ;  /* 0x000000f945457211 */ /* 0x080fe200010f0eff */
[----:B------:R-:W-:Y:S01]  /*0c40*/  IMAD R118, R241, 0x5b, RZ ;  /* 0x0000005bf1767824 */ /* 0x000fe200078e02ff */
[-C--:B------:R-:W-:Y:S01]  /*0c50*/  IADD3 R60, P3, R79, R248.reuse, RZ ;  /* 0x000000f84f3c7210 */ /* 0x080fe20007f7e0ff */
[----:B------:R-:W-:Y:S01]  /*0c60*/  IMAD R105, R241, 0x63, RZ ;  /* 0x00000063f1697824 */ /* 0x000fe200078e02ff */
[-C--:B------:R-:W-:Y:S01]  /*0c70*/  IADD3 R88, P2, R75, R248.reuse, RZ ;  /* 0x000000f84b587210 */ /* 0x080fe20007f5e0ff */
[C---:B------:R-:W-:Y:S01]  /*0c80*/  IMAD R107, R241.reuse, 0x6b, RZ ;  /* 0x0000006bf16b7824 */ /* 0x040fe200078e02ff */
[-C--:B------:R-:W-:Y:S01]  /*0c90*/  LEA.HI.X.SX32 R75, R166, R249.reuse, 0x1, P4 ;  /* 0x000000f9a64b7211 */ /* 0x080fe200020f0eff */
        /* <DEDUP_REMOVED lines=36> */
[C---:B------:R-:W-:Y:S01]  /*0ee0*/  IMAD R219, R241.reuse, 0x76, RZ ;  /* 0x00000076f1db7824 */ /* 0x040fe200078e02ff */
[-C--:B------:R-:W-:Y:S01]  /*0ef0*/  IADD3 R102, P0, R102, R248.reuse, RZ ;  /* 0x000000f866667210 */ /* 0x080fe20007f1e0ff */
        /* <DEDUP_REMOVED lines=12> */
[C---:B------:R-:W-:Y:S01]  /*0fc0*/  IMAD R209, R241.reuse, 0x56, RZ ;  /* 0x00000056f1d17824 */ /* 0x040fe200078e02ff */
[-C--:B------:R-:W-:Y:S01]  /*0fd0*/  LEA.HI.X.SX32 R103, R118, R249.reuse, 0x1, P0 ;  /* 0x000000f976677211 */ /* 0x080fe200000f0eff */
        /* <DEDUP_REMOVED lines=9> */
[-C--:B------:R-:W-:Y:S01]  /*1070*/  IADD3 R120, P5, R141, R248.reuse, RZ ;  /* 0x000000f88d787210 */ /* 0x080fe20007fbe0ff */
[C---:B------:R-:W-:Y:S01]  /*1080*/  IMAD R139, R241.reuse, 0x4c, RZ ;  /* 0x0000004cf18b7824 */ /* 0x040fe200078e02ff */
[-C--:B------:R-:W-:Y:S01]  /*1090*/  LEA.HI.X.SX32 R65, R164, R249.reuse, 0x1, P3 ;  /* 0x000000f9a4417211 */ /* 0x080fe200018f0eff */
[C---:B------:R-:W-:Y:S01]  /*10a0*/  IMAD R129, R241.reuse, 0x2b, RZ ;  /* 0x0000002bf1817824 */ /* 0x040fe200078e02ff */
[-C--:B------:R-:W-:Y:S01]  /*10b0*/  IADD3 R86, P3, R86, R248.reuse, RZ ;  /* 0x000000f856567210 */ /* 0x080fe20007f7e0ff */
[C---:B------:R-:W-:Y:S01]  /*10c0*/  IMAD R134, R241.reuse, 0x88, RZ ;  /* 0x00000088f1867824 */ /* 0x040fe200078e02ff */
[-C--:B------:R-:W-:Y:S01]  /*10d0*/  LEA.HI.X.SX32 R85, R172, R249.reuse, 0x1, P1 ;  /* 0x000000f9ac557211 */ /* 0x080fe200008f0eff */
[----:B------:R-:W-:Y:S01]  /*10e0*/  IMAD R142, R241, 0xa8, RZ ;  /* 0x000000a8f18e7824 */ /* 0x000fe200078e02ff */
[-C--:B------:R-:W-:Y:S01]  /*10f0*/  LEA.HI.X.SX32 R119, R119, R249.reuse, 0x1, P6 ;  /* 0x000000f977777211 */ /* 0x080fe200030f0eff */
[----:B------:R-:W-:Y:S01]  /*1100*/  IMAD R182, R241, 0x5c, RZ ;  /* 0x0000005cf1b67824 */ /* 0x000fe200078e02ff */
[-C--:B------:R-:W-:Y:S01]  /*1110*/  LEA.HI.X.SX32 R121, R121, R249.reuse, 0x1, P5 ;  /* 0x000000f979797211 */ /* 0x080fe200028f0eff */
[C---:B------:R-:W-:Y:S01]  /*1120*/  IMAD.SHL.U32 R147, R241.reuse, 0x4, RZ ;  /* 0x00000004f1937824 */ /* 0x040fe200078e00ff */
[-C--:B------:R-:W-:Y:S01]  /*1130*/  IADD3 R108, P1, R108, R248.reuse, RZ ;  /* 0x000000f86c6c7210 */ /* 0x080fe20007f3e0ff */
        /* <DEDUP_REMOVED lines=62> */
[C---:B------:R-:W-:Y:S01]  /*1520*/  IMAD R223, R241.reuse, 0xfc, RZ ;  /* 0x000000fcf1df7824 */ /* 0x040fe200078e02ff */
[-C--:B------:R-:W-:Y:S01]  /*1530*/  IADD3 R134, P1, R134, R248.reuse, RZ ;  /* 0x000000f886867210 */ /* 0x080fe20007f3e0ff */
[C---:B------:R-:W-:Y:S01]  /*1540*/  IMAD R233, R241.reuse, 0xcc, RZ ;  /* 0x000000ccf1e97824 */ /* 0x040fe200078e02ff */
[-C--:B------:R-:W-:Y:S01]  /*1550*/  IADD3 R142, P6, R142, R248.reuse, RZ ;  /* 0x000000f88e8e7210 */ /* 0x080fe20007fde0ff */
[C---:B------:R-:W-:Y:S01]  /*1560*/  IMAD R202, R241.reuse, 0xfa, RZ ;  /* 0x000000faf1ca7824 */ /* 0x040fe200078e02ff */
[CC--:B------:R-:W-:Y:S01]  /*1570*/  LEA R146, P3, R241.reuse, R248.reuse, 0x3 ;  /* 0x000000f8f1927211 */ /* 0x0c0fe200078618ff */
[----:B------:R-:W-:Y:S01]  /*1580*/  IMAD R221, R241, 0xec, RZ ;  /* 0x000000ecf1dd7824 */ /* 0x000fe200078e02ff */
[-C--:B------:R-:W-:Y:S01]  /*1590*/  IADD3 R158, P5, R145, R248.reuse, RZ ;  /* 0x000000f8919e7210 */ /* 0x080fe20007fbe0ff */
[C---:B------:R-:W-:Y:S01]  /*15a0*/  IMAD R185, R241.reuse, 0xf, RZ ;  /* 0x0000000ff1b97824 */ /* 0x040fe200078e02ff */
        /* <DEDUP_REMOVED lines=30> */
[C---:B------:R-:W-:Y:S01]  /*1790*/  IADD3 R170, P1, R159.reuse, R248, RZ ;  /* 0x000000f89faa7210 */ /* 0x040fe20007f3e0ff */
[----:B------:R-:W4:Y:S01]  /*17a0*/  LDG.E.U16 R18, desc[UR48][R18.64] ;  /* 0x0000003012127981 */ /* 0x000f22000c1e1500 */
[----:B------:R-:W-:-:S02]  /*17b0*/  LEA.HI.X.SX32 R159, R159, R249, 0x1, P5 ;  /* 0x000000f99f9f7211 */ /* 0x000fc400028f0eff */
[-C--:B------:R-:W-:Y:S01]  /*17c0*/  LEA.HI.X.SX32 R179, R179, R249.reuse, 0x1, P2 ;  /* 0x000000f9b3b37211 */ /* 0x080fe200010f0eff */
[----:B------:R-:W4:Y:S01]  /*17d0*/  LDG.E.U16 R22, desc[UR48][R22.64] ;  /* 0x0000003016167981 */ /* 0x000f22000c1e1500 */
[-C--:B------:R-:W-:Y:S02]  /*17e0*/  LEA.HI.X.SX32 R149, R149, R249.reuse, 0x1, P4 ;  /* 0x000000f995957211 */ /* 0x080fe400020f0eff */
[-C--:B------:R-:W-:Y:S01]  /*17f0*/  IADD3 R174, P5, R174, R248.reuse, RZ ;  /* 0x000000f8aeae7210 */ /* 0x080fe20007fbe0ff */
[----:B------:R0:W4:Y:S01]  /*1800*/  LDG.E.U16 R12, desc[UR48][R12.64] ;  /* 0x000000300c0c7981 */ /* 0x000122000c1e1500 */
[-C--:B------:R-:W-:Y:S02]  /*1810*/  IADD3 R194, P2, R183, R248.reuse, RZ ;  /* 0x000000f8b7c27210 */ /* 0x080fe40007f5e0ff */
[----:B------:R-:W-:Y:S01]  /*1820*/  LEA.HI.X.SX32 R151, R151, R249, 0x1, P0 ;  /* 0x000000f997977211 */ /* 0x000fe200000f0eff */
[----:B------:R-:W4:Y:S01]  /*1830*/  LDG.E.U16 R14, desc[UR48][R14.64] ;  /* 0x000000300e0e7981 */ /* 0x000f22000c1e1500 */
[----:B------:R-:W-:-:S02]  /*1840*/  IADD3 R164, P4, R164, R248, RZ ;  /* 0x000000f8a4a47210 */ /* 0x000fc40007f9e0ff */
[-C--:B------:R-:W-:Y:S01]  /*1850*/  IADD3 R156, P0, R156, R248.reuse, RZ ;  /* 0x000000f89c9c7210 */ /* 0x080fe20007f1e0ff */
[----:B------:R-:W4:Y:S01]  /*1860*/  LDG.E.U16 R30, desc[UR48][R30.64] ;  /* 0x000000301e1e7981 */ /* 0x000f22000c1e1500 */
[-C--:B------:R-:W-:Y:S02]  /*1870*/  LEA.HI.X.SX32 R167, R167, R249.reuse, 0x1, P6 ;  /* 0x000000f9a7a77211 */ /* 0x080fe400030f0eff */
[-C--:B------:R-:W-:Y:S01]  /*1880*/  LEA.HI.X.SX32 R169, R169, R249.reuse, 0x1, P3 ;  /* 0x000000f9a9a97211 */ /* 0x080fe200018f0eff */
[----:B------:R-:W4:Y:S01]  /*1890*/  LDG.E.U16 R16, desc[UR48][R16.64] ;  /* 0x0000003010107981 */ /* 0x000f22000c1e1500 */
[-C--:B------:R-:W-:Y:S02]  /*18a0*/  IADD3 R182, P6, R182, R248.reuse, RZ ;  /* 0x000000f8b6b67210 */ /* 0x080fe40007fde0ff */
[C---:B------:R-:W-:Y:S01]  /*18b0*/  IADD3 R184, P3, R175.reuse, R248, RZ ;  /* 0x000000f8afb87210 */ /* 0x040fe20007f7e0ff */
[----:B------:R-:W4:Y:S01]  /*18c0*/  LDG.E.U16 R20, desc[UR48][R20.64] ;  /* 0x0000003014147981 */ /* 0x000f22000c1e1500 */
[----:B------:R-:W-:-:S02]  /*18d0*/  LEA.HI.X.SX32 R175, R175, R249, 0x1, P5 ;  /* 0x000000f9afaf7211 */ /* 0x000fc400028f0eff */
[-C--:B------:R-:W-:Y:S01]  /*18e0*/  LEA.HI.X.SX32 R195, R195, R249.reuse, 0x1, P2 ;  /* 0x000000f9c3c37211 */ /* 0x080fe200010f0eff */
[----:B------:R-:W4:Y:S01]  /*18f0*/  LDG.E.U16 R24, desc[UR48][R24.64] ;  /* 0x0000003018187981 */ /* 0x000f22000c1e1500 */
[-C--:B------:R-:W-:Y:S02]  /*1900*/  LEA.HI.X.SX32 R165, R165, R249.reuse, 0x1, P4 ;  /* 0x000000f9a5a57211 */ /* 0x080fe400020f0eff */
[-C--:B------:R-:W-:Y:S01]  /*1910*/  IADD3 R188, P5, R188, R248.reuse, RZ ;  /* 0x000000f8bcbc7210 */ /* 0x080fe20007fbe0ff */
[----:B------:R-:W4:Y:S01]  /*1920*/  LDG.E.U16 R26, desc[UR48][R26.64] ;  /* 0x000000301a1a7981 */ /* 0x000f22000c1e1500 */
[-C--:B------:R-:W-:Y:S02]  /*1930*/  IADD3 R200, P2, R200, R248.reuse, RZ ;  /* 0x000000f8c8c87210 */ /* 0x080fe40007f5e0ff */
[----:B------:R-:W-:Y:S01]  /*1940*/  LEA.HI.X.SX32 R157, R186, R249, 0x1, P0 ;  /* 0x000000f9ba9d7211 */ /* 0x000fe200000f0eff */
[----:B------:R-:W4:Y:S01]  /*1950*/  LDG.E.U16 R32, desc[UR48][R32.64] ;  /* 0x0000003020207981 */ /* 0x000f22000c1e1500 */
[----:B------:R-:W-:-:S02]  /*1960*/  IADD3 R180, P4, R180, R248, RZ ;  /* 0x000000f8b4b47210 */ /* 0x000fc40007f9e0ff */
[-C--:B------:R-:W-:Y:S01]  /*1970*/  IADD3 R172, P0, R172, R248.reuse, RZ ;  /* 0x000000f8acac7210 */ /* 0x080fe20007f1e0ff */
[----:B------:R-:W4:Y:S01]  /*1980*/  LDG.E.U16 R34, desc[UR48][R34.64] ;  /* 0x0000003022227981 */ /* 0x000f22000c1e1500 */
[-C--:B------:R-:W-:Y:S02]  /*1990*/  LEA.HI.X.SX32 R183, R183, R249.reuse, 0x1, P6 ;  /* 0x000000f9b7b77211 */ /* 0x080fe400030f0eff */
[----:B------:R-:W-:Y:S01]  /*19a0*/  IADD3 R198, P6, R187, R248, RZ ;  /* 0x000000f8bbc67210 */ /* 0x000fe20007fde0ff */
[----:B------:R-:W4:Y:S01]  /*19b0*/  LDG.E.U16 R36, desc[UR48][R36.64] ;  /* 0x0000003024247981 */ /* 0x000f22000c1e1500 */
[-C--:B------:R-:W-:Y:S02]  /*19c0*/  LEA.HI.X.SX32 R189, R189, R249.reuse, 0x1, P5 ;  /* 0x000000f9bdbd7211 */ /* 0x080fe400028f0eff */
[-C--:B------:R-:W-:Y:S01]  /*19d0*/  LEA.HI.X.SX32 R201, R201, R249.reuse, 0x1, P2 ;  /* 0x000000f9c9c97211 */ /* 0x080fe200010f0eff */
[----:B------:R-:W4:Y:S01]  /*19e0*/  LDG.E.U16 R38, desc[UR48][R38.64] ;  /* 0x0000003026267981 */ /* 0x000f22000c1e1500 */
[----:B------:R-:W-:-:S02]  /*19f0*/  LEA.HI.X.SX32 R181, R181, R249, 0x1, P4 ;  /* 0x000000f9b5b57211 */ /* 0x000fc400020f0eff */
[-C--:B------:R-:W-:Y:S01]  /*1a00*/  IADD3 R206, P5, R239, R248.reuse, RZ ;  /* 0x000000f8efce7210 */ /* 0x080fe20007fbe0ff */
[----:B------:R-:W4:Y:S01]  /*1a10*/  LDG.E.U16 R40, desc[UR48][R40.64] ;  /* 0x0000003028287981 */ /* 0x000f22000c1e1500 */
[-C--:B------:R-:W-:Y:S02]  /*1a20*/  IADD3 R214, P2, R207, R248.reuse, RZ ;  /* 0x000000f8cfd67210 */ /* 0x080fe40007f5e0ff */
[-C--:B------:R-:W-:Y:S01]  /*1a30*/  LEA.HI.X.SX32 R173, R173, R249.reuse, 0x1, P0 ;  /* 0x000000f9adad7211 */ /* 0x080fe200000f0eff */
[----:B------:R-:W4:Y:S01]  /*1a40*/  LDG.E.U16 R50, desc[UR48][R50.64] ;  /* 0x0000003032327981 */ /* 0x000f22000c1e1500 */
[-C--:B------:R-:W-:Y:S02]  /*1a50*/  IADD3 R196, P4, R196, R248.reuse, RZ ;  /* 0x000000f8c4c47210 */ /* 0x080fe40007f9e0ff */
[----:B------:R-:W-:Y:S01]  /*1a60*/  IADD3 R186, P0, R186, R248, RZ ;  /* 0x000000f8baba7210 */ /* 0x000fe20007f1e0ff */
[----:B------:R-:W4:Y:S01]  /*1a70*/  LDG.E.U16 R52, desc[UR48][R52.64] ;  /* 0x0000003034347981 */ /* 0x000f22000c1e1500 */
[----:B------:R-:W-:-:S02]  /*1a80*/  LEA.HI.X.SX32 R199, R199, R249, 0x1, P6 ;  /* 0x000000f9c7c77211 */ /* 0x000fc400030f0eff */
[-C--:B------:R-:W-:Y:S01]  /*1a90*/  IADD3 R204, P6, R251, R248.reuse, RZ ;  /* 0x000000f8fbcc7210 */ /* 0x080fe20007fde0ff */
[----:B------:R-:W4:Y:S01]  /*1aa0*/  LDG.E.U16 R54, desc[UR48][R54.64] ;  /* 0x0000003036367981 */ /* 0x000f22000c1e1500 */
[-C--:B------:R-:W-:Y:S02]  /*1ab0*/  LEA.HI.X.SX32 R215, R215, R249.reuse, 0x1, P2 ;  /* 0x000000f9d7d77211 */ /* 0x080fe400010f0eff */
[-C--:B------:R-:W-:Y:S01]  /*1ac0*/  LEA.HI.X.SX32 R207, R207, R249.reuse, 0x1, P5 ;  /* 0x000000f9cfcf7211 */ /* 0x080fe200028f0eff */
[----:B------:R-:W4:Y:S01]  /*1ad0*/  LDG.E.U16 R56, desc[UR48][R56.64] ;  /* 0x0000003038387981 */ /* 0x000f22000c1e1500 */
[-C--:B------:R-:W-:Y:S02]  /*1ae0*/  LEA.HI.X.SX32 R197, R197, R249.reuse, 0x1, P4 ;  /* 0x000000f9c5c57211 */ /* 0x080fe400020f0eff */
[-C--:B------:R-:W-:Y:S01]  /*1af0*/  IADD3 R220, P2, R211, R248.reuse, RZ ;  /* 0x000000f8d3dc7210 */ /* 0x080fe20007f5e0ff */
[----:B------:R-:W4:Y:S01]  /*1b00*/  LDG.E.U16 R58, desc[UR48][R58.64] ;  /* 0x000000303a3a7981 */ /* 0x000f22000c1e1500 */
[-C--:B------:R-:W-:Y:S01]  /*1b10*/  IADD3 R222, P5, R223, R248.reuse, RZ ;  /* 0x000000f8dfde7210 */ /* 0x080fe20007fbe0ff */
[----:B------:R-:W-:Y:S01]  /*1b20*/  IMAD R223, R241, 0x6e, RZ ;  /* 0x0000006ef1df7824 */ /* 0x000fe200078e02ff */
[----:B------:R-:W-:Y:S01]  /*1b30*/  LEA.HI.X.SX32 R187, R187, R249, 0x1, P0 ;  /* 0x000000f9bbbb7211 */ /* 0x000fe200000f0eff */
[----:B------:R-:W4:Y:S01]  /*1b40*/  LDG.E.U16 R60, desc[UR48][R60.64] ;  /* 0x000000303c3c7981 */ /* 0x000f22000c1e1500 */
[----:B------:R-:W-:-:S02]  /*1b50*/  IADD3 R212, P4, R233, R248, RZ ;  /* 0x000000f8e9d47210 */ /* 0x000fc40007f9e0ff */
[-C--:B------:R-:W-:Y:S01]  /*1b60*/  IADD3 R202, P0, R202, R248.reuse, RZ ;  /* 0x000000f8caca7210 */ /* 0x080fe20007f1e0ff */
[----:B------:R-:W4:Y:S01]  /*1b70*/  LDG.E.U16 R62, desc[UR48][R62.64] ;  /* 0x000000303e3e7981 */ /* 0x000f22000c1e1500 */
[-C--:B------:R-:W-:Y:S02]  /*1b80*/  LEA.HI.X.SX32 R205, R205, R249.reuse, 0x1, P6 ;  /* 0x000000f9cdcd7211 */ /* 0x080fe400030f0eff */
[-C--:B------:R-:W-:Y:S01]  /*1b90*/  IADD3 R218, P6, R221, R248.reuse, RZ ;  /* 0x000000f8ddda7210 */ /* 0x080fe20007fde0ff */
[----:B------:R-:W4:Y:S01]  /*1ba0*/  LDG.E.U16 R246, desc[UR48][R246.64] ;  /* 0x00000030f6f67981 */ /* 0x000f22000c1e1500 */
[-C--:B------:R-:W-:Y:S02]  /*1bb0*/  LEA.HI.X.SX32 R185, R185, R249.reuse, 0x1, P3 ;  /* 0x000000f9b9b97211 */ /* 0x080fe400018f0eff */
[-C--:B------:R-:W-:Y:S01]  /*1bc0*/  LEA.HI.X.SX32 R221, R217, R249.reuse, 0x1, P2 ;  /* 0x000000f9d9dd7211 */ /* 0x080fe200010f0eff */
[----:B------:R-:W-:Y:S01]  /*1bd0*/  IMAD R217, R241, 0x37, RZ ;  /* 0x00000037f1d97824 */ /* 0x000fe200078e02ff */
[-C--:B------:R-:W-:Y:S01]  /*1be0*/  LEA.HI.X.SX32 R171, R171, R249.reuse, 0x1, P1 ;  /* 0x000000f9abab7211 */ /* 0x080fe200008f0eff */
[C---:B------:R-:W-:Y:S01]  /*1bf0*/  IMAD R233, R241.reuse, 0xbe, RZ ;  /* 0x000000bef1e97824 */ /* 0x040fe200078e02ff */
[-C--:B------:R-:W-:Y:S01]  /*1c00*/  IADD3 R190, P3, R190, R248.reuse, RZ ;  /* 0x000000f8bebe7210 */ /* 0x080fe20007f7e0ff */
[----:B------:R-:W-:Y:S01]  /*1c10*/  IMAD R239, R241, 0xde, RZ ;  /* 0x000000def1ef7824 */ /* 0x000fe200078e02ff */
[----:B------:R-:W-:Y:S01]  /*1c20*/  LEA.HI.X.SX32 R213, R213, R249, 0x1, P4 ;  /* 0x000000f9d5d57211 */ /* 0x000fe200020f0eff */
[----:B------:R-:W4:Y:S01]  /*1c30*/  LDG.E.U16 R42, desc[UR48][R42.64] ;  /* 0x000000302a2a7981 */ /* 0x000f22000c1e1500 */
[----:B------:R-:W-:-:S02]  /*1c40*/  IADD3 R176, P1, R176, R248, RZ ;  /* 0x000000f8b0b07210 */ /* 0x000fc40007f3e0ff */
[-C--:B------:R-:W-:Y:S01]  /*1c50*/  LEA.HI.X.SX32 R203, R203, R249.reuse, 0x1, P0 ;  /* 0x000000f9cbcb7211 */ /* 0x080fe200000f0eff */
[----:B------:R-:W4:Y:S01]  /*1c60*/  LDG.E.U16 R66, desc[UR48][R66.64] ;  /* 0x0000003042427981 */ /* 0x000f22000c1e1500 */
[-C--:B------:R-:W-:Y:S02]  /*1c70*/  IADD3 R230, P4, R223, R248.reuse, RZ ;  /* 0x000000f8dfe67210 */ /* 0x080fe40007f9e0ff */
[-C--:B------:R-:W-:Y:S01]  /*1c80*/  IADD3 R216, P0, R231, R248.reuse, RZ ;  /* 0x000000f8e7d87210 */ /* 0x080fe20007f1e0ff */
[----:B------:R-:W4:Y:S01]  /*1c90*/  LDG.E.U16 R72, desc[UR48][R72.64] ;  /* 0x0000003048487981 */ /* 0x000f22000c1e1500 */
[-C--:B------:R-:W-:Y:S02]  /*1ca0*/  LEA.HI.X.SX32 R191, R191, R249.reuse, 0x1, P3 ;  /* 0x000000f9bfbf7211 */ /* 0x080fe400018f0eff */
[----:B------:R-:W-:Y:S01]  /*1cb0*/  LEA.HI.X.SX32 R177, R177, R249, 0x1, P1 ;  /* 0x000000f9b1b17211 */ /* 0x000fe200008f0eff */
[----:B------:R-:W4:Y:S01]  /*1cc0*/  LDG.E.U16 R76, desc[UR48][R76.64] ;  /* 0x000000304c4c7981 */ /* 0x000f22000c1e1500 */
[----:B------:R-:W-:-:S02]  /*1cd0*/  IADD3 R208, P3, R237, R248, RZ ;  /* 0x000000f8edd07210 */ /* 0x000fc40007f7e0ff */
[-C--:B------:R-:W-:Y:S01]  /*1ce0*/  LEA.HI.X.SX32 R231, R217, R249.reuse, 0x1, P4 ;  /* 0x000000f9d9e77211 */ /* 0x080fe200020f0eff */
[----:B------:R-:W4:Y:S01]  /*1cf0*/  LDG.E.U16 R48, desc[UR48][R48.64] ;  /* 0x0000003030307981 */ /* 0x000f22000c1e1500 */
[-C--:B------:R-:W-:Y:S02]  /*1d00*/  IADD3 R192, P1, R192, R248.reuse, RZ ;  /* 0x000000f8c0c07210 */ /* 0x080fe40007f3e0ff */
[-C--:B------:R-:W-:Y:S01]  /*1d10*/  LEA.HI.X.SX32 R217, R223, R249.reuse, 0x1, P0 ;  /* 0x000000f9dfd97211 */ /* 0x080fe200000f0eff */
[----:B------:R-:W-:Y:S01]  /*1d20*/  IMAD R223, R241, 0x7e, RZ ;  /* 0x0000007ef1df7824 */ /* 0x000fe200078e02ff */
[-C--:B------:R-:W-:Y:S01]  /*1d30*/  LEA.HI.X.SX32 R209, R209, R249.reuse, 0x1, P3 ;  /* 0x000000f9d1d17211 */ /* 0x080fe200018f0eff */
[----:B------:R-:W4:Y:S01]  /*1d40*/  LDG.E.U16 R64, desc[UR48][R64.64] ;  /* 0x0000003040407981 */ /* 0x000f22000c1e1500 */
[-C--:B------:R-:W-:Y:S02]  /*1d50*/  LEA.HI.X.SX32 R193, R193, R249.reuse, 0x1, P1 ;  /* 0x000000f9c1c17211 */ /* 0x080fe400008f0eff */
[-C--:B------:R-:W-:Y:S01]  /*1d60*/  IADD3 R224, P3, R225, R248.reuse, RZ ;  /* 0x000000f8e1e07210 */ /* 0x080fe20007f7e0ff */
[----:B------:R-:W-:Y:S01]  /*1d70*/  IMAD R225, R241, 0x3f, RZ ;  /* 0x0000003ff1e17824 */ /* 0x000fe200078e02ff */
[-C--:B------:R-:W-:Y:S01]  /*1d80*/  IADD3 R210, P1, R235, R248.reuse, RZ ;  /* 0x000000f8ebd27210 */ /* 0x080fe20007f3e0ff */
[----:B------:R-:W-:Y:S01]  /*1d90*/  IMAD R235, R241, 0xce, RZ ;  /* 0x000000cef1eb7824 */ /* 0x000fe200078e02ff */
[-C--:B------:R-:W-:Y:S01]  /*1da0*/  IADD3 R226, P2, R227, R248.reuse, RZ ;  /* 0x000000f8e3e27210 */ /* 0x080fe20007f5e0ff */
[----:B------:R-:W-:Y:S01]  /*1db0*/  IMAD R227, R241, 0xee, RZ ;  /* 0x000000eef1e37824 */ /* 0x000fe200078e02ff */
[----:B------:R-:W-:Y:S01]  /*1dc0*/  LEA.HI.X.SX32 R219, R219, R249, 0x1, P6 ;  /* 0x000000f9dbdb7211 */ /* 0x000fe200030f0eff */
[----:B------:R-:W4:Y:S01]  /*1dd0*/  LDG.E.U16 R68, desc[UR48][R68.64] ;  /* 0x0000003044447981 */ /* 0x000f22000c1e1500 */
[----:B------:R-:W-:-:S02]  /*1de0*/  IADD3 R236, P6, R223, R248, RZ ;  /* 0x000000f8dfec7210 */ /* 0x000fc40007fde0ff */
[-C--:B------:R-:W-:Y:S01]  /*1df0*/  LEA.HI.X.SX32 R211, R211, R249.reuse, 0x1, P1 ;  /* 0x000000f9d3d37211 */ /* 0x080fe200008f0eff */
[----:B------:R-:W4:Y:S01]  /*1e00*/  LDG.E.U16 R74, desc[UR48][R74.64] ;  /* 0x000000304a4a7981 */ /* 0x000f22000c1e1500 */
[-C--:B------:R-:W-:Y:S02]  /*1e10*/  LEA.HI.X.SX32 R237, R225, R249.reuse, 0x1, P6 ;  /* 0x000000f9e1ed7211 */ /* 0x080fe400030f0eff */
[----:B------:R-:W-:Y:S01]  /*1e20*/  LEA.HI.X.SX32 R223, R223, R249, 0x1, P5 ;  /* 0x000000f9dfdf7211 */ /* 0x000fe200028f0eff */
[----:B------:R-:W4:Y:S01]  /*1e30*/  LDG.E.U16 R78, desc[UR48][R78.64] ;  /* 0x000000304e4e7981 */ /* 0x000f22000c1e1500 */
[-C--:B------:R-:W-:Y:S01]  /*1e40*/  IADD3 R228, P1, R229, R248.reuse, RZ ;  /* 0x000000f8e5e47210 */ /* 0x080fe20007f3e0ff */
[----:B------:R-:W-:Y:S01]  /*1e50*/  IMAD R225, R241, 0x47, RZ ;  /* 0x00000047f1e17824 */ /* 0x000fe200078e02ff */
[-C--:B------:R-:W-:Y:S01]  /*1e60*/  IADD3 R232, P4, R233, R248.reuse, RZ ;  /* 0x000000f8e9e87210 */ /* 0x080fe20007f9e0ff */
[----:B------:R-:W4:Y:S01]  /*1e70*/  LDG.E.U16 R80, desc[UR48][R80.64] ;  /* 0x0000003050507981 */ /* 0x000f22000c1e1500 */
[-C--:B------:R-:W-:Y:S01]  /*1e80*/  IADD3 R234, P0, R235, R248.reuse, RZ ;  /* 0x000000f8ebea7210 */ /* 0x080fe20007f1e0ff */
[----:B------:R-:W-:Y:S01]  /*1e90*/  IMAD R229, R241, 0x57, RZ ;  /* 0x00000057f1e57824 */ /* 0x000fe200078e02ff */
[-C--:B------:R-:W-:Y:S01]  /*1ea0*/  IADD3 R238, P6, R239, R248.reuse, RZ ;  /* 0x000000f8efee7210 */ /* 0x080fe20007fde0ff */
[----:B------:R-:W4:Y:S01]  /*1eb0*/  LDG.E.U16 R82, desc[UR48][R82.64] ;  /* 0x0000003052527981 */ /* 0x000f22000c1e1500 */
[----:B------:R-:W-:Y:S01]  /*1ec0*/  IADD3 R240, P5, R227, R248, RZ ;  /* 0x000000f8e3f07210 */ /* 0x000fe20007fbe0ff */
[----:B------:R-:W-:-:S02]  /*1ed0*/  IMAD R227, R241, 0x4f, RZ ;  /* 0x0000004ff1e37824 */ /* 0x000fc400078e02ff */
[----:B------:R-:W4:Y:S01]  /*1ee0*/  LDG.E.U16 R92, desc[UR48][R92.64] ;  /* 0x000000305c5c7981 */ /* 0x000f22000c1e1500 */
[----:B------:R-:W-:-:S03]  /*1ef0*/  IMAD R233, R241, 0x5f, RZ ;  /* 0x0000005ff1e97824 */ /* 0x000fc600078e02ff */
[----:B------:R-:W4:Y:S01]  /*1f00*/  LDG.E.U16 R96, desc[UR48][R96.64] ;  /* 0x0000003060607981 */ /* 0x000f22000c1e1500 */
[----:B------:R-:W-:-:S03]  /*1f10*/  IMAD R235, R241, 0x67, RZ ;  /* 0x00000067f1eb7824 */ /* 0x000fc600078e02ff */
[----:B------:R-:W4:Y:S01]  /*1f20*/  LDG.E.U16 R98, desc[UR48][R98.64] ;  /* 0x0000003062627981 */ /* 0x000f22000c1e1500 */
[----:B------:R-:W-:-:S03]  /*1f30*/  IMAD R239, R241, 0x6f, RZ ;  /* 0x0000006ff1ef7824 */ /* 0x000fc600078e02ff */
[----:B------:R-:W4:Y:S01]  /*1f40*/  LDG.E.U16 R100, desc[UR48][R100.64] ;  /* 0x0000003064647981 */ /* 0x000f22000c1e1500 */
[----:B------:R-:W-:-:S03]  /*1f50*/  IMAD R241, R241, 0x77, RZ ;  /* 0x00000077f1f17824 */ /* 0x000fc600078e02ff */
[----:B------:R-:W4:Y:S01]  /*1f60*/  LDG.E.U16 R84, desc[UR48][R84.64] ;  /* 0x0000003054547981 */ /* 0x000f22000c1e1500 */
[----:B------:R-:W-:-:S03]  /*1f70*/  LEA.HI.X.SX32 R225, R225, R249, 0x1, P3 ;  /* 0x000000f9e1e17211 */ /* 0x000fc600018f0eff */
        /* <DEDUP_REMOVED lines=12> */
[----:B------:R-:W4:Y:S04]  /*2040*/  LDG.E.U16 R108, desc[UR48][R108.64] ;  /* 0x000000306c6c7981 */ /* 0x000f28000c1e1500 */
        /* <DEDUP_REMOVED lines=38> */
[----:B------:R1:W4:Y:S04]  /*22b0*/  LDG.E.U16 R203, desc[UR48][R202.64] ;  /* 0x00000030cacb7981 */ /* 0x000328000c1e1500 */
        /* <DEDUP_REMOVED lines=31> */
[----:B------:R-:W4:Y:S01]  /*24b0*/  LDG.E.U16 R240, desc[UR48][R240.64] ;  /* 0x00000030f0f07981 */ /* 0x000f22000c1e1500 */
[----:B------:R-:W2:Y:S01]  /*24c0*/  S2UR UR4, SR_CgaCtaId ;  /* 0x00000000000479c3 */ /* 0x000ea20000008800 */
[----:B------:R-:W-:Y:S01]  /*24d0*/  UMOV UR9, 0x400 ;  /* 0x0000040000097882 */ /* 0x000fe20000000000 */
[C---:B0-----:R-:W-:Y:S01]  /*24e0*/  IMAD.SHL.U32 R13, R0.reuse, 0x100, RZ ;  /* 0x00000100000d7824 */ /* 0x041fe200078e00ff */
[----:B-1----:R-:W-:-:S04]  /*24f0*/  SHF.L.U32 R202, R0, 0x1, RZ ;  /* 0x0000000100ca7819 */ /* 0x002fc800000006ff */
[----:B------:R-:W-:Y:S01]  /*2500*/  LOP3.LUT R13, R13, 0xc07e, R202, 0xc8, !PT ;  /* 0x0000c07e0d0d7812 */ /* 0x000fe200078ec8ca */
[----:B------:R-:W-:-:S03]  /*2510*/  IMAD.SHL.U32 R191, R3, 0x100, RZ ;  /* 0x0000010003bf7824 */ /* 0x000fc600078e00ff */
[----:B------:R-:W-:Y:S01]  /*2520*/  LOP3.LUT R15, R13, 0x10, RZ, 0x3c, !PT ;  /* 0x000000100d0f7812 */ /* 0x000fe200078e3cff */
[----:B-----5:R-:W-:Y:S01]  /*2530*/  VIADD R213, R191, 0x100 ;  /* 0x00000100bfd57836 */ /* 0x020fe20000000000 */
[----:B--2---:R-:W-:-:S04]  /*2540*/  ULEA UR9, UR4, UR9, 0x18 ;  /* 0x0000000904097291 */ /* 0x004fc8000f8ec03f */
[----:B------:R-:W-:-:S05]  /*2550*/  ISETP.GE.AND P0, PT, R213, 0x1, PT ;  /* 0x00000001d500780c */ /* 0x000fca0003f06270 */
[----:B------:R0:W-:Y:S04]  /*2560*/  STS.U16 [R13+UR9+0x800], R5 ;  /* 0x000800050d007988 */ /* 0x0001e80008000409 */
[----:B------:R-:W-:Y:S01]  /*2570*/  STS.U16 [R13+UR9+0x400], R6 ;  /* 0x000400060d007988 */ /* 0x000fe20008000409 */
[----:B0-----:R-:W-:-:S03]  /*2580*/  LOP3.LUT R5, R13, 0x20, RZ, 0x3c, !PT ;  /* 0x000000200d057812 */ /* 0x001fc600078e3cff */
[----:B---3--:R-:W-:Y:S04]  /*2590*/  STS.U16 [R13+UR9], R4 ;  /* 0x000000040d007988 */ /* 0x008fe80008000409 */
[----:B------:R-:W-:Y:S04]  /*25a0*/  STS.U16 [R13+UR9+0x1000], R245 ;  /* 0x001000f50d007988 */ /* 0x000fe80008000409 */
[----:B------:R-:W-:Y:S04]  /*25b0*/  STS.U16 [R13+UR9+0x2000], R244 ;  /* 0x002000f40d007988 */ /* 0x000fe80008000409 */
[----:B----4-:R-:W-:Y:S04]  /*25c0*/  STS.U16 [R13+UR9+0x2400], R243 ;  /* 0x002400f30d007988 */ /* 0x010fe80008000409 */
[----:B------:R-:W-:Y:S04]  /*25d0*/  STS.U16 [R13+UR9+0x1400], R242 ;  /* 0x001400f20d007988 */ /* 0x000fe80008000409 */
        /* <DEDUP_REMOVED lines=25> */
[----:B------:R0:W-:Y:S04]  /*2770*/  STS.U16 [R5+UR9+0x500], R9 ;  /* 0x0005000905007988 */ /* 0x0001e80008000409 */
[----:B------:R-:W-:Y:S04]  /*2780*/  STS.U16 [R5+UR9+0x900], R66 ;  /* 0x0009004205007988 */ /* 0x000fe80008000409 */
[----:B------:R-:W-:Y:S01]  /*2790*/  STS.U16 [R5+UR9+0xd00], R72 ;  /* 0x000d004805007988 */ /* 0x000fe20008000409 */
[----:B0-----:R-:W-:-:S03]  /*27a0*/  LOP3.LUT R9, R13, 0x30, RZ, 0x3c, !PT ;  /* 0x000000300d097812 */ /* 0x001fc600078e3cff */
        /* <DEDUP_REMOVED lines=47> */
[----:B------:R1:W-:Y:S01]  /*2aa0*/  STS.U16 [R9+UR9+0x280], R7 ;  /* 0x0002800709007988 */ /* 0x0003e20008000409 */
[----:B0-----:R-:W-:-:S02]  /*2ab0*/  LOP3.LUT R5, R13, 0x60, RZ, 0x3c, !PT ;  /* 0x000000600d057812 */ /* 0x001fc400078e3cff */
[----:B------:R-:W-:Y:S01]  /*2ac0*/  LOP3.LUT R13, R13, 0x70, RZ, 0x3c, !PT ;  /* 0x000000700d0d7812 */ /* 0x000fe200078e3cff */
        /* <DEDUP_REMOVED lines=30> */
[----:B------:R0:W-:Y:S01]  /*2cb0*/  STS.U16 [R5+UR9+0x3f00], R222 ;  /* 0x003f00de05007988 */ /* 0x0001e20008000409 */
[----:B------:R-:W-:-:S03]  /*2cc0*/  IMAD.MOV.U32 R8, RZ, RZ, 0x3f800000 ;  /* 0x3f800000ff087424 */ /* 0x000fc600078e00ff */
[----:B------:R2:W-:Y:S01]  /*2cd0*/  STS.U16 [R13+UR9+0x380], R170 ;  /* 0x000380aa0d007988 */ /* 0x0005e20008000409 */
[----:B-1----:R-:W-:-:S03]  /*2ce0*/  IMAD.MOV.U32 R7, RZ, RZ, -0x800000 ;  /* 0xff800000ff077424 */ /* 0x002fc600078e00ff */
[----:B------:R2:W-:Y:S01]  /*2cf0*/  STS.U16 [R13+UR9+0x780], R184 ;  /* 0x000780b80d007988 */ /* 0x0005e20008000409 */
[----:B------:R-:W-:-:S03]  /*2d00*/  IMAD.MOV.U32 R6, RZ, RZ, -0x800000 ;  /* 0xff800000ff067424 */ /* 0x000fc600078e00ff */
[----:B------:R2:W-:Y:S01]  /*2d10*/  STS.U16 [R13+UR9+0xb80], R194 ;  /* 0x000b80c20d007988 */ /* 0x0005e20008000409 */
[----:B0-----:R-:W-:-:S03]  /*2d20*/  MOV R5, 0xff800000 ;  /* 0xff80000000057802 */ /* 0x001fc60000000f00 */
[----:B------:R2:W-:Y:S01]  /*2d30*/  STS.U16 [R13+UR9+0xf80], R198 ;  /* 0x000f80c60d007988 */ /* 0x0005e20008000409 */
[----:B------:R-:W-:-:S03]  /*2d40*/  IMAD.MOV.U32 R4, RZ, RZ, -0x800000 ;  /* 0xff800000ff047424 */ /* 0x000fc600078e00ff */
[----:B------:R2:W-:Y:S01]  /*2d50*/  STS.U16 [R13+UR9+0x1380], R214 ;  /* 0x001380d60d007988 */ /* 0x0005e20008000409 */
[----:B------:R-:W-:-:S03]  /*2d60*/  IMAD.MOV.U32 R9, RZ, RZ, 0x3f800000 ;  /* 0x3f800000ff097424 */ /* 0x000fc600078e00ff */
[----:B------:R2:W-:Y:S01]  /*2d70*/  STS.U16 [R13+UR9+0x1780], R220 ;  /* 0x001780dc0d007988 */ /* 0x0005e20008000409 */
[----:B------:R-:W-:-:S03]  /*2d80*/  MOV R186, 0x3f800000 ;  /* 0x3f80000000ba7802 */ /* 0x000fc60000000f00 */
[----:B------:R2:W-:Y:S01]  /*2d90*/  STS.U16 [R13+UR9+0x1b80], R230 ;  /* 0x001b80e60d007988 */ /* 0x0005e20008000409 */
[----:B------:R-:W-:-:S03]  /*2da0*/  IMAD.MOV.U32 R192, RZ, RZ, 0x3f800000 ;  /* 0x3f800000ffc07424 */ /* 0x000fc600078e00ff */
[----:B------:R2:W-:Y:S01]  /*2db0*/  STS.U16 [R13+UR9+0x1f80], R236 ;  /* 0x001f80ec0d007988 */ /* 0x0005e20008000409 */
[----:B------:R-:W-:-:S03]  /*2dc0*/  CS2R R88, SRZ ;  /* 0x0000000000587805 */ /* 0x000fc6000001ff00 */
        /* <DEDUP_REMOVED lines=15> */
[----:B------:R-:W-:Y:S02]  /*2ec0*/  CS2R R104, SRZ ;  /* 0x0000000000687805 */ /* 0x000fe4000001ff00 */
[----:B------:R-:W-:Y:S02]  /*2ed0*/  CS2R R106, SRZ ;  /* 0x00000000006a7805 */ /* 0x000fe4000001ff00 */
[----:B------:R-:W-:Y:S02]  /*2ee0*/  CS2R R108, SRZ ;  /* 0x00000000006c7805 */ /* 0x000fe4000001ff00 */
[----:B------:R-:W-:Y:S02]  /*2ef0*/  CS2R R110, SRZ ;  /* 0x00000000006e7805 */ /* 0x000fe4000001ff00 */
[----:B------:R-:W-:Y:S02]  /*2f00*/  CS2R R112, SRZ ;  /* 0x0000000000707805 */ /* 0x000fe4000001ff00 */
[----:B------:R-:W-:-:S02]  /*2f10*/  CS2R R114, SRZ ;  /* 0x0000000000727805 */ /* 0x000fc4000001ff00 */
        /* <DEDUP_REMOVED lines=50> */
[C---:B------:R-:W-:Y:S01]  /*3240*/  LOP3.LUT R10, R0.reuse, 0xe0, RZ, 0xc0, !PT ;  /* 0x000000e0000a7812 */ /* 0x040fe200078ec0ff */
[C---:B------:R-:W-:Y:S01]  /*3250*/  IMAD.SHL.U32 R3, R0.reuse, 0x8, RZ ;  /* 0x0000000800037824 */ /* 0x040fe200078e00ff */
[C---:B------:R-:W-:Y:S02]  /*3260*/  SHF.L.U32 R190, R0.reuse, 0x7, RZ ;  /* 0x0000000700be7819 */ /* 0x040fe400000006ff */
[----:B------:R-:W-:Y:S01]  /*3270*/  LOP3.LUT R12, R0, 0xf, RZ, 0xc0, !PT ;  /* 0x0000000f000c7812 */ /* 0x000fe200078ec0ff */
[----:B--2---:R-:W-:Y:S06]  /*3280*/  @!P0 BRA `(.L_x_0) ;  /* 0x0000002400e88947 */ /* 0x004fec0003800000 */
[----:B------:R-:W0:Y:S01]  /*3290*/  LDC.64 R188, c[0x0][0x260] ;  /* 0x00009800ffbc7b82 */ /* 0x000e220000000a00 */
[C---:B------:R-:W-:Y:S01]  /*32a0*/  LOP3.LUT P0, RZ, R0.reuse, 0x80, RZ, 0xc0, !PT ;  /* 0x0000008000ff7812 */ /* 0x040fe2000780c0ff */
[----:B------:R-:W-:Y:S01]  /*32b0*/  ULDC.64 UR10, c[0x0][0x220] ;  /* 0x00008800000a7ab9 */ /* 0x000fe20000000a00 */
[--C-:B------:R-:W-:Y:S01]  /*32c0*/  SHF.R.U32.HI R4, RZ, 0x5, R0.reuse ;  /* 0x00000005ff047819 */ /* 0x100fe20000011600 */
[----:B------:R-:W-:Y:S01]  /*32d0*/  ULDC UR4, c[0x0][0x258] ;  /* 0x0000960000047ab9 */ /* 0x000fe20000000800 */
[----:B------:R-:W-:Y:S01]  /*32e0*/  SEL R7, RZ, 0x90, !P0 ;  /* 0x00000090ff077807 */ /* 0x000fe20004000000 */
[----:B------:R-:W-:Y:S01]  /*32f0*/  UIADD3 UR8, UR9, 0x10000, URZ ;  /* 0x0001000009087890 */ /* 0x000fe2000fffe03f */
[----:B------:R-:W-:Y:S01]  /*3300*/  SHF.R.U32.HI R5, RZ, 0x2, R0 ;  /* 0x00000002ff057819 */ /* 0x000fe20000011600 */
[----:B------:R-:W1:Y:S01]  /*3310*/  LDC.64 R186, c[0x0][0x250] ;  /* 0x00009400ffba7b82 */ /* 0x000e620000000a00 */
[----:B------:R-:W-:Y:S01]  /*3320*/  LOP3.LUT R6, R0, 0x40, RZ, 0xc0, !PT ;  /* 0x0000004000067812 */ /* 0x000fe200078ec0ff */
[----:B------:R-:W-:Y:S01]  /*3330*/  USHF.R.U32.HI UR8, URZ, 0x4, UR8 ;  /* 0x000000043f087899 */ /* 0x000fe20008011608 */
[----:B------:R-:W-:Y:S01]  /*3340*/  LOP3.LUT R7, R7, 0x7e, R202, 0x78, !PT ;  /* 0x0000007e07077812 */ /* 0x000fe200078e78ca */
[----:B------:R-:W-:Y:S01]  /*3350*/  IMAD.MOV.U32 R201, RZ, RZ, RZ ;  /* 0x000000ffffc97224 */ /* 0x000fe200078e00ff */
[----:B------:R-:W-:Y:S01]  /*3360*/  R2UR UR7, R4 ;  /* 0x00000000040772ca */ /* 0x000fe200000e0000 */
[----:B------:R-:W-:Y:S01]  /*3370*/  IMAD.MOV.U32 R203, RZ, RZ, -0x800000 ;  /* 0xff800000ffcb7424 */ /* 0x000fe200078e00ff */
[----:B------:R-:W-:Y:S01]  /*3380*/  SHF.R.U32.HI R10, RZ, 0x1, R10 ;  /* 0x00000001ff0a7819 */ /* 0x000fe2000001160a */
[----:B------:R-:W2:Y:S01]  /*3390*/  LDC R14, c[0x0][0x268] ;  /* 0x00009a00ff0e7b82 */ /* 0x000ea20000000800 */
[----:B------:R-:W-:Y:S01]  /*33a0*/  SGXT.U32 R5, R5, 0x3 ;  /* 0x000000030505781a */ /* 0x000fe20000000000 */
[----:B------:R-:W-:Y:S01]  /*33b0*/  IMAD.MOV.U32 R204, RZ, RZ, -0x800000 ;  /* 0xff800000ffcc7424 */ /* 0x000fe200078e00ff */
[----:B------:R-:W-:-:S02]  /*33c0*/  SHF.R.U32.HI R8, RZ, 0x7, R0 ;  /* 0x00000007ff087819 */ /* 0x000fc40000011600 */
[----:B------:R-:W-:Y:S02]  /*33d0*/  CS2R R88, SRZ ;  /* 0x0000000000587805 */ /* 0x000fe4000001ff00 */
[----:B------:R-:W-:Y:S02]  /*33e0*/  LOP3.LUT R191, R191, R10, R5, 0xfe, !PT ;  /* 0x0000000abfbf7212 */ /* 0x000fe400078efe05 */
[----:B------:R-:W-:Y:S02]  /*33f0*/  CS2R R90, SRZ ;  /* 0x00000000005a7805 */ /* 0x000fe4000001ff00 */
[----:B------:R-:W-:Y:S01]  /*3400*/  LOP3.LUT R5, R0, 0x7f, RZ, 0xc0, !PT ;  /* 0x0000007f00057812 */ /* 0x000fe200078ec0ff */
[----:B0-----:R-:W-:Y:S01]  /*3410*/  IMAD R4, R188, UR6, RZ ;  /* 0x00000006bc047c24 */ /* 0x001fe2000f8e02ff */
[----:B------:R-:W-:Y:S01]  /*3420*/  SGXT.U32 R8, R8, 0x1 ;  /* 0x000000010808781a */ /* 0x000fe20000000000 */
[----:B------:R-:W-:Y:S01]  /*3430*/  IMAD R12, R12, R189, RZ ;  /* 0x000000bd0c0c7224 */ /* 0x000fe200078e02ff */
[----:B------:R-:W-:Y:S01]  /*3440*/  SHF.R.S32.HI R15, RZ, 0x6, R0 ;  /* 0x00000006ff0f7819 */ /* 0x000fe20000011400 */
[----:B------:R-:W-:Y:S01]  /*3450*/  IMAD R188, R6, 0x20, R7 ;  /* 0x0000002006bc7824 */ /* 0x000fe200078e0207 */
[----:B------:R-:W-:Y:S01]  /*3460*/  SHF.L.U32 R6, R4, 0x1, RZ ;  /* 0x0000000104067819 */ /* 0x000fe200000006ff */
[----:B------:R-:W-:Y:S01]  /*3470*/  IMAD.SHL.U32 R7, R12, 0x2, RZ ;  /* 0x000000020c077824 */ /* 0x000fe200078e00ff */
[----:B------:R-:W-:Y:S01]  /*3480*/  MOV R206, 0xff800000 ;  /* 0xff80000000ce7802 */ /* 0x000fe20000000f00 */
[----:B-1----:R-:W-:Y:S01]  /*3490*/  IMAD R186, R186, UR6, RZ ;  /* 0x00000006baba7c24 */ /* 0x002fe2000f8e02ff */
[----:B------:R-:W-:Y:S01]  /*34a0*/  MOV R195, RZ ;  /* 0x000000ff00c37202 */ /* 0x000fe20000000f00 */
[----:B------:R-:W-:Y:S01]  /*34b0*/  IMAD R8, R8, R187, RZ ;  /* 0x000000bb08087224 */ /* 0x000fe200078e02ff */
[----:B------:R-:W-:Y:S01]  /*34c0*/  IADD3 R24, P2, P3, R7, UR10, R6 ;  /* 0x0000000a07187c10 */ /* 0x000fe2000fb5e006 */
[----:B------:R-:W-:Y:S01]  /*34d0*/  IMAD R6, R5, UR4, RZ ;  /* 0x0000000405067c24 */ /* 0x000fe2000f8e02ff */
[----:B------:R-:W-:Y:S01]  /*34e0*/  SHF.R.U32.HI R7, RZ, 0x4, R0 ;  /* 0x00000004ff077819 */ /* 0x000fe20000011600 */
[----:B------:R-:W-:Y:S01]  /*34f0*/  IMAD.HI R10, R4, 0x2, RZ ;  /* 0x00000002040a7827 */ /* 0x000fe200078e02ff */
[----:B------:R-:W-:Y:S01]  /*3500*/  SHF.L.U32 R4, R186, 0x1, RZ ;  /* 0x00000001ba047819 */ /* 0x000fe200000006ff */
[----:B------:R-:W-:Y:S01]  /*3510*/  ULDC.64 UR4, c[0x0][0x218] ;  /* 0x0000860000047ab9 */ /* 0x000fe20000000a00 */
[----:B------:R-:W-:Y:S01]  /*3520*/  SGXT.U32 R5, R7, 0x4 ;  /* 0x000000040705781a */ /* 0x000fe20000000000 */
[C---:B------:R-:W-:Y:S01]  /*3530*/  IMAD.SHL.U32 R7, R6.reuse, 0x2, RZ ;  /* 0x0000000206077824 */ /* 0x040fe200078e00ff */
[----:B------:R-:W-:Y:S01]  /*3540*/  USGXT.U32 UR10, UR8, 0xe ;  /* 0x0000000e080a789a */ /* 0x000fe20008000000 */
[----:B------:R-:W-:Y:S01]  /*3550*/  IMAD.HI R9, R6, 0x2, RZ ;  /* 0x0000000206097827 */ /* 0x000fe200078e02ff */
[----:B------:R-:W-:-:S02]  /*3560*/  MOV R192, 0x3f800000 ;  /* 0x3f80000000c07802 */ /* 0x000fc40000000f00 */
[----:B------:R-:W-:Y:S02]  /*3570*/  CS2R R92, SRZ ;  /* 0x00000000005c7805 */ /* 0x000fe4000001ff00 */
[----:B------:R-:W-:Y:S01]  /*3580*/  IADD3 R171, P0, P1, R7, UR4, R4 ;  /* 0x0000000407ab7c10 */ /* 0x000fe2000f91e004 */
[C---:B------:R-:W-:Y:S01]  /*3590*/  IMAD R6, R187.reuse, 0x2, R8 ;  /* 0x00000002bb067824 */ /* 0x040fe200078e0208 */
[----:B------:R-:W-:Y:S01]  /*35a0*/  UIADD3 UR18, UP0, UR10, 0x2, URZ ;  /* 0x000000020a127890 */ /* 0x000fe2000ff1e03f */
[----:B------:R-:W-:Y:S01]  /*35b0*/  IMAD.HI R11, R12, 0x2, RZ ;  /* 0x000000020c0b7827 */ /* 0x000fe200078e02ff */
[----:B------:R-:W-:Y:S01]  /*35c0*/  UMOV UR4, URZ ;  /* 0x0000003f00047c82 */ /* 0x000fe20008000000 */
[----:B------:R-:W-:Y:S01]  /*35d0*/  MOV R205, 0xff800000 ;  /* 0xff80000000cd7802 */ /* 0x000fe20000000f00 */
[----:B------:R-:W-:Y:S01]  /*35e0*/  UIADD3.X UR19, UR4, 0x40000040, URZ, UP0, !UPT ;  /* 0x4000004004137890 */ /* 0x000fe200087fe43f */
[----:B------:R-:W-:Y:S01]  /*35f0*/  IMAD R4, R187, 0x2, R6 ;  /* 0x00000002bb047824 */ /* 0x000fe200078e0206 */
[----:B------:R-:W-:Y:S01]  /*3600*/  IADD3.X R26, R11, UR11, R10, P2, P3 ;  /* 0x0000000b0b1a7c10 */ /* 0x000fe200097e640a */
[----:B------:R-:W-:Y:S01]  /*3610*/  IMAD.HI R186, R186, 0x2, RZ ;  /* 0x00000002baba7827 */ /* 0x000fe200078e02ff */
[----:B------:R-:W-:-:S02]  /*3620*/  CS2R R94, SRZ ;  /* 0x00000000005e7805 */ /* 0x000fc4000001ff00 */
[----:B------:R-:W-:Y:S02]  /*3630*/  CS2R R96, SRZ ;  /* 0x0000000000607805 */ /* 0x000fe4000001ff00 */
[----:B------:R-:W-:Y:S01]  /*3640*/  LEA R10, R187, R4, 0x1 ;  /* 0x00000004bb0a7211 */ /* 0x000fe200078e08ff */
[----:B--2---:R-:W-:Y:S01]  /*3650*/  IMAD R5, R5, R14, RZ ;  /* 0x0000000e05057224 */ /* 0x004fe200078e02ff */
[----:B------:R-:W-:Y:S01]  /*3660*/  IADD3.X R13, R9, UR5, R186, P0, P1 ;  /* 0x00000005090d7c10 */ /* 0x000fe200087e24ba */
[----:B------:R-:W-:Y:S01]  /*3670*/  IMAD.MOV.U32 R186, RZ, RZ, 0x3f800000 ;  /* 0x3f800000ffba7424 */ /* 0x000fe200078e00ff */
[-C--:B------:R-:W-:Y:S01]  /*3680*/  LEA R184, P0, R8, R171.reuse, 0x1 ;  /* 0x000000ab08b87211 */ /* 0x080fe200078008ff */
[C---:B------:R-:W-:Y:S01]  /*3690*/  IMAD R12, R187.reuse, 0x2, R10 ;  /* 0x00000002bb0c7824 */ /* 0x040fe200078e020a */
[----:B------:R-:W-:Y:S01]  /*36a0*/  LEA R182, P1, R6, R171, 0x1 ;  /* 0x000000ab06b67211 */ /* 0x000fe200078208ff */
[----:B------:R-:W-:Y:S01]  /*36b0*/  IMAD R7, R14, 0x10, R5 ;  /* 0x000000100e077824 */ /* 0x000fe200078e0205 */
[-C--:B------:R-:W-:Y:S01]  /*36c0*/  LEA.HI.X.SX32 R185, R8, R13.reuse, 0x1, P0 ;  /* 0x0000000d08b97211 */ /* 0x080fe200000f0eff */
[----:B------:R-:W-:Y:S01]  /*36d0*/  IMAD R8, R187, 0x2, R12 ;  /* 0x00000002bb087824 */ /* 0x000fe200078e020c */
[----:B------:R-:W-:-:S02]  /*36e0*/  LEA.HI.X.SX32 R183, R6, R13, 0x1, P1 ;  /* 0x0000000d06b77211 */ /* 0x000fc400008f0eff */
[----:B------:R-:W-:Y:S02]  /*36f0*/  CS2R R98, SRZ ;  /* 0x0000000000627805 */ /* 0x000fe4000001ff00 */
[----:B------:R-:W-:Y:S01]  /*3700*/  LEA R180, P0, R4, R171, 0x1 ;  /* 0x000000ab04b47211 */ /* 0x000fe200078008ff */
[C---:B------:R-:W-:Y:S01]  /*3710*/  IMAD R6, R187.reuse, 0x2, R8 ;  /* 0x00000002bb067824 */ /* 0x040fe200078e0208 */
[----:B------:R-:W-:Y:S02]  /*3720*/  LEA R9, R14, R7, 0x4 ;  /* 0x000000070e097211 */ /* 0x000fe400078e20ff */
[----:B------:R-:W-:Y:S02]  /*3730*/  CS2R R100, SRZ ;  /* 0x0000000000647805 */ /* 0x000fe4000001ff00 */
[----:B------:R-:W-:Y:S01]  /*3740*/  LEA.HI.X.SX32 R181, R4, R13, 0x1, P0 ;  /* 0x0000000d04b57211 */ /* 0x000fe200000f0eff */
[----:B------:R-:W-:Y:S01]  /*3750*/  IMAD R4, R187, 0x2, R6 ;  /* 0x00000002bb047824 */ /* 0x000fe200078e0206 */
[----:B------:R-:W-:-:S02]  /*3760*/  LEA R178, P1, R10, R171, 0x1 ;  /* 0x000000ab0ab27211 */ /* 0x000fc400078208ff */
[----:B------:R-:W-:Y:S02]  /*3770*/  CS2R R102, SRZ ;  /* 0x0000000000667805 */ /* 0x000fe4000001ff00 */
[----:B------:R-:W-:Y:S02]  /*3780*/  LEA R11, R14, R9, 0x4 ;  /* 0x000000090e0b7211 */ /* 0x000fe400078e20ff */
[----:B------:R-:W-:Y:S02]  /*3790*/  CS2R R104, SRZ ;  /* 0x0000000000687805 */ /* 0x000fe4000001ff00 */
[----:B------:R-:W-:Y:S02]  /*37a0*/  LEA R170, P3, R4, R171, 0x1 ;  /* 0x000000ab04aa7211 */ /* 0x000fe400078608ff */
[----:B------:R-:W-:Y:S02]  /*37b0*/  CS2R R106, SRZ ;  /* 0x00000000006a7805 */ /* 0x000fe4000001ff00 */
[----:B------:R-:W-:-:S02]  /*37c0*/  LEA.HI.X.SX32 R179, R10, R13, 0x1, P1 ;  /* 0x0000000d0ab37211 */ /* 0x000fc400008f0eff */
[----:B------:R-:W-:Y:S02]  /*37d0*/  CS2R R108, SRZ ;  /* 0x00000000006c7805 */ /* 0x000fe4000001ff00 */
[-C--:B------:R-:W-:Y:S02]  /*37e0*/  LEA R176, P0, R12, R171.reuse, 0x1 ;  /* 0x000000ab0cb07211 */ /* 0x080fe400078008ff */
[----:B------:R-:W-:Y:S02]  /*37f0*/  CS2R R110, SRZ ;  /* 0x00000000006e7805 */ /* 0x000fe4000001ff00 */
[-C--:B------:R-:W-:Y:S02]  /*3800*/  LEA R174, P1, R8, R171.reuse, 0x1 ;  /* 0x000000ab08ae7211 */ /* 0x080fe400078208ff */
[----:B------:R-:W-:Y:S02]  /*3810*/  CS2R R112, SRZ ;  /* 0x0000000000707805 */ /* 0x000fe4000001ff00 */
[----:B------:R-:W-:-:S02]  /*3820*/  LEA R172, P2, R6, R171, 0x1 ;  /* 0x000000ab06ac7211 */ /* 0x000fc400078408ff */
[----:B------:R-:W-:Y:S02]  /*3830*/  CS2R R114, SRZ ;  /* 0x0000000000727805 */ /* 0x000fe4000001ff00 */
[-C--:B------:R-:W-:Y:S01]  /*3840*/  LEA.HI.X.SX32 R171, R4, R13.reuse, 0x1, P3 ;  /* 0x0000000d04ab7211 */ /* 0x080fe200018f0eff */
[----:B------:R-:W-:Y:S01]  /*3850*/  IMAD R4, R14, 0x10, R11 ;  /* 0x000000100e047824 */ /* 0x000fe200078e020b */
[-C--:B------:R-:W-:Y:S02]  /*3860*/  LEA.HI.X.SX32 R177, R12, R13.reuse, 0x1, P0 ;  /* 0x0000000d0cb17211 */ /* 0x080fe400000f0eff */
[----:B------:R-:W-:Y:S02]  /*3870*/  CS2R R116, SRZ ;  /* 0x0000000000747805 */ /* 0x000fe4000001ff00 */
[----:B------:R-:W-:Y:S02]  /*3880*/  LEA.HI.X.SX32 R173, R6, R13, 0x1, P2 ;  /* 0x0000000d06ad7211 */ /* 0x000fe400010f0eff */
[----:B------:R-:W-:-:S02]  /*3890*/  CS2R R118, SRZ ;  /* 0x0000000000767805 */ /* 0x000fc4000001ff00 */
[----:B------:R-:W-:Y:S02]  /*38a0*/  LEA R168, P0, R5, R24, 0x1 ;  /* 0x0000001805a87211 */ /* 0x000fe400078008ff */
[----:B------:R-:W-:Y:S02]  /*38b0*/  CS2R R120, SRZ ;  /* 0x0000000000787805 */ /* 0x000fe4000001ff00 */
[----:B------:R-:W-:Y:S02]  /*38c0*/  LEA R6, R14, R4, 0x4 ;  /* 0x000000040e067211 */ /* 0x000fe400078e20ff */
[----:B------:R-:W-:Y:S02]  /*38d0*/  CS2R R122, SRZ ;  /* 0x00000000007a7805 */ /* 0x000fe4000001ff00 */
[----:B------:R-:W-:Y:S02]  /*38e0*/  LEA.HI.X.SX32 R175, R8, R13, 0x1, P1 ;  /* 0x0000000d08af7211 */ /* 0x000fe400008f0eff */
[----:B------:R-:W-:-:S02]  /*38f0*/  CS2R R124, SRZ ;  /* 0x00000000007c7805 */ /* 0x000fc4000001ff00 */
[----:B------:R-:W-:Y:S02]  /*3900*/  LEA R22, P1, R7, R24, 0x1 ;  /* 0x0000001807167211 */ /* 0x000fe400078208ff */
[----:B------:R-:W-:Y:S02]  /*3910*/  CS2R R126, SRZ ;  /* 0x00000000007e7805 */ /* 0x000fe4000001ff00 */
[-C--:B------:R-:W-:Y:S01]  /*3920*/  LEA.HI.X.SX32 R169, R5, R26.reuse, 0x1, P0 ;  /* 0x0000001a05a97211 */ /* 0x080fe200000f0eff */
[C---:B------:R-:W-:Y:S01]  /*3930*/  IMAD R5, R14.reuse, 0x10, R6 ;  /* 0x000000100e057824 */ /* 0x040fe200078e0206 */
[----:B------:R-:W-:Y:S02]  /*3940*/  LEA.HI.X.SX32 R23, R7, R26, 0x1, P1 ;  /* 0x0000001a07177211 */ /* 0x000fe400008f0eff */
[----:B------:R-:W-:Y:S02]  /*3950*/  CS2R R128, SRZ ;  /* 0x0000000000807805 */ /* 0x000fe4000001ff00 */
[-C--:B------:R-:W-:Y:S01]  /*3960*/  LEA R20, P0, R9, R24.reuse, 0x1 ;  /* 0x0000001809147211 */ /* 0x080fe200078008ff */
[----:B------:R-:W-:Y:S01]  /*3970*/  IMAD R7, R14, 0x10, R5 ;  /* 0x000000100e077824 */ /* 0x000fe200078e0205 */
[----:B------:R-:W-:-:S02]  /*3980*/  LEA R18, P2, R11, R24, 0x1 ;  /* 0x000000180b127211 */ /* 0x000fc400078408ff */
[----:B------:R-:W-:Y:S02]  /*3990*/  CS2R R130, SRZ ;  /* 0x0000000000827805 */ /* 0x000fe4000001ff00 */
[----:B------:R-:W-:Y:S02]  /*39a0*/  SGXT R8, R15, 0x1 ;  /* 0x000000010f08781a */ /* 0x000fe40000000200 */
[----:B------:R-:W-:Y:S02]  /*39b0*/  CS2R R132, SRZ ;  /* 0x0000000000847805 */ /* 0x000fe4000001ff00 */
[-C--:B------:R-:W-:Y:S01]  /*39c0*/  LEA.HI.X.SX32 R21, R9, R26.reuse, 0x1, P0 ;  /* 0x0000001a09157211 */ /* 0x080fe200000f0eff */
[----:B------:R-:W-:Y:S01]  /*39d0*/  IMAD.MOV.U32 R9, RZ, RZ, 0x3f800000 ;  /* 0x3f800000ff097424 */ /* 0x000fe200078e00ff */
[----:B------:R-:W-:Y:S02]  /*39e0*/  LEA.HI.X.SX32 R19, R11, R26, 0x1, P2 ;  /* 0x0000001a0b137211 */ /* 0x000fe400010f0eff */
[----:B------:R-:W-:-:S02]  /*39f0*/  CS2R R134, SRZ ;  /* 0x0000000000867805 */ /* 0x000fc4000001ff00 */
[-C--:B------:R-:W-:Y:S02]  /*3a00*/  LEA R16, P0, R4, R24.reuse, 0x1 ;  /* 0x0000001804107211 */ /* 0x080fe400078008ff */
[----:B------:R-:W-:Y:S02]  /*3a10*/  CS2R R136, SRZ ;  /* 0x0000000000887805 */ /* 0x000fe4000001ff00 */
[-C--:B------:R-:W-:Y:S02]  /*3a20*/  LEA R14, P1, R6, R24.reuse, 0x1 ;  /* 0x00000018060e7211 */ /* 0x080fe400078208ff */
[----:B------:R-:W-:Y:S02]  /*3a30*/  CS2R R138, SRZ ;  /* 0x00000000008a7805 */ /* 0x000fe4000001ff00 */
[----:B------:R-:W-:Y:S02]  /*3a40*/  LEA R12, P2, R5, R24, 0x1 ;  /* 0x00000018050c7211 */ /* 0x000fe400078408ff */
[----:B------:R-:W-:-:S02]  /*3a50*/  CS2R R140, SRZ ;  /* 0x00000000008c7805 */ /* 0x000fc4000001ff00 */
[----:B------:R-:W-:Y:S02]  /*3a60*/  LEA R10, P3, R7, R24, 0x1 ;  /* 0x00000018070a7211 */ /* 0x000fe400078608ff */
[----:B------:R-:W-:Y:S02]  /*3a70*/  CS2R R142, SRZ ;  /* 0x00000000008e7805 */ /* 0x000fe4000001ff00 */
[----:B------:R-:W-:Y:S01]  /*3a80*/  LOP3.LUT R193, R8, 0x90, RZ, 0xc0, !PT ;  /* 0x0000009008c17812 */ /* 0x000fe200078ec0ff */
[----:B------:R-:W-:Y:S01]  /*3a90*/  IMAD.MOV.U32 R8, RZ, RZ, 0x3f800000 ;  /* 0x3f800000ff087424 */ /* 0x000fe200078e00ff */
[-C--:B------:R-:W-:Y:S02]  /*3aa0*/  LEA.HI.X.SX32 R17, R4, R26.reuse, 0x1, P0 ;  /* 0x0000001a04117211 */ /* 0x080fe400000f0eff */
[----:B------:R-:W-:Y:S02]  /*3ab0*/  CS2R R144, SRZ ;  /* 0x0000000000907805 */ /* 0x000fe4000001ff00 */
[----:B------:R-:W-:-:S02]  /*3ac0*/  LEA.HI.X.SX32 R15, R6, R26, 0x1, P1 ;  /* 0x0000001a060f7211 */ /* 0x000fc400008f0eff */
[----:B------:R-:W-:Y:S02]  /*3ad0*/  CS2R R146, SRZ ;  /* 0x0000000000927805 */ /* 0x000fe4000001ff00 */
[-C--:B------:R-:W-:Y:S02]  /*3ae0*/  LEA.HI.X.SX32 R13, R5, R26.reuse, 0x1, P2 ;  /* 0x0000001a050d7211 */ /* 0x080fe400010f0eff */
[----:B------:R-:W-:Y:S02]  /*3af0*/  CS2R R148, SRZ ;  /* 0x0000000000947805 */ /* 0x000fe4000001ff00 */
[----:B------:R-:W-:Y:S02]  /*3b00*/  LEA.HI.X.SX32 R11, R7, R26, 0x1, P3 ;  /* 0x0000001a070b7211 */ /* 0x000fe400018f0eff */
[----:B------:R-:W-:Y:S02]  /*3b10*/  CS2R R150, SRZ ;  /* 0x0000000000967805 */ /* 0x000fe4000001ff00 */
[----:B------:R-:W-:-:S02]  /*3b20*/  LOP3.LUT R193, R193, 0x17e, R202, 0x78, !PT ;  /* 0x0000017ec1c17812 */ /* 0x000fc400078e78ca */
[----:B------:R-:W-:Y:S02]  /*3b30*/  CS2R R24, SRZ ;  /* 0x0000000000187805 */ /* 0x000fe4000001ff00 */
[----:B------:R-:W-:Y:S02]  /*3b40*/  LOP3.LUT R202, R202, 0x6, RZ, 0xc0, !PT ;  /* 0x00000006caca7812 */ /* 0x000fe400078ec0ff */
        /* <DEDUP_REMOVED lines=31> */
[C---:B------:R-:W-:Y:S01]  /*3d40*/  LOP3.LUT R200, R191.reuse, 0x88, RZ, 0xfc, !PT ;  /* 0x00000088bfc87812 */ /* 0x040fe200078efcff */
[----:B------:R-:W-:Y:S01]  /*3d50*/  UMOV UR5, URZ ;  /* 0x0000003f00057c82 */ /* 0x000fe20008000000 */
[C---:B------:R-:W-:Y:S01]  /*3d60*/  LOP3.LUT R199, R191.reuse, 0x80, RZ, 0xfc, !PT ;  /* 0x00000080bfc77812 */ /* 0x040fe200078efcff */
[----:B------:R-:W-:Y:S01]  /*3d70*/  UIADD3.64 UR22, UR18, 0x2, URZ ;  /* 0x0000000212167897 */ /* 0x000fe2000fffe03f */
[----:B------:R-:W-:Y:S01]  /*3d80*/  LOP3.LUT R198, R191, 0x8, RZ, 0xfc, !PT ;  /* 0x00000008bfc67812 */ /* 0x000fe200078efcff */
[----:B------:R-:W-:Y:S01]  /*3d90*/  UIADD3.64 UR26, UR18, 0x4, URZ ;  /* 0x00000004121a7897 */ /* 0x000fe2000fffe03f */
[C---:B------:R-:W-:Y:S01]  /*3da0*/  LOP3.LUT R197, R188.reuse, 0x20, RZ, 0x3c, !PT ;  /* 0x00000020bcc57812 */ /* 0x040fe200078e3cff */
[----:B------:R-:W-:Y:S01]  /*3db0*/  UIADD3.64 UR30, UR18, 0x7e, URZ ;  /* 0x0000007e121e7897 */ /* 0x000fe2000fffe03f */
[C---:B------:R-:W-:Y:S01]  /*3dc0*/  LOP3.LUT R196, R188.reuse, 0x40, RZ, 0x3c, !PT ;  /* 0x00000040bcc47812 */ /* 0x040fe200078e3cff */
[----:B------:R-:W-:Y:S01]  /*3dd0*/  UIADD3.64 UR34, UR18, 0x80, URZ ;  /* 0x0000008012227897 */ /* 0x000fe2000fffe03f */
[----:B------:R-:W-:Y:S01]  /*3de0*/  LOP3.LUT R194, R188, 0x60, RZ, 0x3c, !PT ;  /* 0x00000060bcc27812 */ /* 0x000fe200078e3cff */
[----:B------:R-:W-:-:S02]  /*3df0*/  UIADD3.64 UR38, UR18, 0x82, URZ ;  /* 0x0000008212267897 */ /* 0x000fc4000fffe03f */
[----:B------:R-:W-:Y:S01]  /*3e00*/  UIADD3.64 UR42, UR18, 0x84, URZ ;  /* 0x00000084122a7897 */ /* 0x000fe2000fffe03f */
[----:B------:R-:W-:Y:S01]  /*3e10*/  ULDC UR8, c[0x0][0x238] ;  /* 0x00008e0000087ab9 */ /* 0x000fe20000000800 */
[----:B------:R-:W-:Y:S01]  /*3e20*/  UMOV UR14, UR10 ;  /* 0x0000000a000e7c82 */ /* 0x000fe20008000000 */
[----:B------:R-:W-:Y:S01]  /*3e30*/  UMOV UR15, 0x40000040 ;  /* 0x40000040000f7882 */ /* 0x000fe20000000000 */
[----:B------:R-:W-:-:S08]  /*3e40*/  UMOV UR11, 0xc0000010 ;  /* 0xc0000010000b7882 */ /* 0x000fd00000000000 */
.L_x_1:
[----:B------:R-:W-:-:S04]  /*3e50*/  IMAD.WIDE R4, R201, 0x2, R184 ;  /* 0x00000002c9047825 */ /* 0x000fc800078e02b8 */
[C---:B------:R-:W-:Y:S02]  /*3e60*/  IMAD.WIDE R6, R201.reuse, 0x2, R182 ;  /* 0x00000002c9067825 */ /* 0x040fe400078e02b6 */
[----:B------:R-:W2:Y:S02]  /*3e70*/  LDG.E.U16 R5, desc[UR48][R4.64] ;  /* 0x0000003004057981 */ /* 0x000ea4000c1e1500 */
[C---:B------:R-:W-:Y:S02]  /*3e80*/  IMAD.WIDE R156, R201.reuse, 0x2, R176 ;  /* 0x00000002c99c7825 */ /* 0x040fe400078e02b0 */
[----:B------:R-:W3:Y:S02]  /*3e90*/  LDG.E.U16 R6, desc[UR48][R6.64] ;  /* 0x0000003006067981 */ /* 0x000ee4000c1e1500 */
[C---:B------:R-:W-:Y:S02]  /*3ea0*/  IMAD.WIDE R158, R201.reuse, 0x2, R174 ;  /* 0x00000002c99e7825 */ /* 0x040fe400078e02ae */
[----:B------:R-:W4:Y:S02]  /*3eb0*/  LDG.E.U16 R211, desc[UR48][R156.64] ;  /* 0x000000309cd37981 */ /* 0x000f24000c1e1500 */
[----:B------:R-:W-:-:S02]  /*3ec0*/  IMAD.WIDE R152, R201, 0x2, R180 ;  /* 0x00000002c9987825 */ /* 0x000fc400078e02b4 */
[----:B------:R-:W5:Y:S02]  /*3ed0*/  LDG.E.U16 R208, desc[UR48][R158.64] ;  /* 0x000000309ed07981 */ /* 0x000f64000c1e1500 */
[C---:B------:R-:W-:Y:S02]  /*3ee0*/  IMAD.WIDE R160, R201.reuse, 0x2, R172 ;  /* 0x00000002c9a07825 */ /* 0x040fe400078e02ac */
[----:B------:R-:W5:Y:S02]  /*3ef0*/  LDG.E.U16 R207, desc[UR48][R152.64] ;  /* 0x0000003098cf7981 */ /* 0x000f64000c1e1500 */
[C---:B------:R-:W-:Y:S02]  /*3f00*/  IMAD.WIDE R154, R201.reuse, 0x2, R178 ;  /* 0x00000002c99a7825 */ /* 0x040fe400078e02b2 */
[----:B------:R-:W5:Y:S02]  /*3f10*/  LDG.E.U16 R215, desc[UR48][R160.64] ;  /* 0x00000030a0d77981 */ /* 0x000f64000c1e1500 */
[----:B------:R-:W-:-:S02]  /*3f20*/  IMAD.WIDE R162, R201, 0x2, R170 ;  /* 0x00000002c9a27825 */ /* 0x000fc400078e02aa */
[----:B------:R-:W5:Y:S04]  /*3f30*/  LDG.E.U16 R209, desc[UR48][R154.64] ;  /* 0x000000309ad17981 */ /* 0x000f68000c1e1500 */
[----:B------:R-:W5:Y:S01]  /*3f40*/  LDG.E.U16 R7, desc[UR48][R162.64] ;  /* 0x00000030a2077981 */ /* 0x000f62000c1e1500 */
[----:B------:R-:W-:Y:S01]  /*3f50*/  BAR.SYNC.DEFER_BLOCKING 0x0 ;  /* 0x0000000000007b1d */ /* 0x000fe20000010000 */
[----:B------:R-:W-:-:S04]  /*3f60*/  USHF.L.U32 UR12, UR7, 0x8, URZ ;  /* 0x00000008070c7899 */ /* 0x000fc8000800063f */
[----:B------:R-:W-:-:S04]  /*3f70*/  ULOP3.LUT UR12, UR12, 0x400, URZ, 0xc0, !UPT ;  /* 0x000004000c0c7892 */ /* 0x000fc8000f8ec03f */
[----:B------:R-:W-:-:S04]  /*3f80*/  ULEA.HI UR12, UR9, UR12, URZ, 0x1c ;  /* 0x0000000c090c7291 */ /* 0x000fc8000f8fe03f */
[----:B------:R-:W-:Y:S01]  /*3f90*/  ULOP3.LUT UR12, UR12, 0x3fff, URZ, 0xc0, !UPT ;  /* 0x00003fff0c0c7892 */ /* 0x000fe2000f8ec03f */
[----:B------:R-:W-:-:S03]  /*3fa0*/  UMOV UR13, 0x40000040 ;  /* 0x40000040000d7882 */ /* 0x000fc60000000000 */
[----:B------:R-:W-:Y:S01]  /*3fb0*/  UIADD3 UR16, UP0, UR12, 0x80, URZ ;  /* 0x000000800c107890 */ /* 0x000fe2000ff1e03f */
[----:B--2---:R-:W-:Y:S04]  /*3fc0*/  STS.U16 [R188+UR9+0x10000], R5 ;  /* 0x01000005bc007988 */ /* 0x004fe80008000409 */
[----:B----4-:R0:W-:Y:S04]  /*3fd0*/  STS.U16 [R188+UR9+0x10400], R211 ;  /* 0x010400d3bc007988 */ /* 0x0101e80008000409 */
[----:B---3--:R-:W-:Y:S04]  /*3fe0*/  STS.U16 [R197+UR9+0x10100], R6 ;  /* 0x01010006c5007988 */ /* 0x008fe80008000409 */
[----:B-----5:R-:W-:Y:S04]  /*3ff0*/  STS.U16 [R197+UR9+0x10500], R208 ;  /* 0x010500d0c5007988 */ /* 0x020fe80008000409 */
[----:B------:R-:W-:Y:S04]  /*4000*/  STS.U16 [R196+UR9+0x10200], R207 ;  /* 0x010200cfc4007988 */ /* 0x000fe80008000409 */
[----:B------:R-:W-:Y:S04]  /*4010*/  STS.U16 [R196+UR9+0x10600], R215 ;  /* 0x010600d7c4007988 */ /* 0x000fe80008000409 */
[----:B------:R1:W-:Y:S04]  /*4020*/  STS.U16 [R194+UR9+0x10300], R209 ;  /* 0x010300d1c2007988 */ /* 0x0003e80008000409 */
[----:B------:R2:W-:Y:S01]  /*4030*/  STS.U16 [R194+UR9+0x10700], R7 ;  /* 0x01070007c2007988 */ /* 0x0005e20008000409 */
[----:B------:R3:W-:Y:S06]  /*4040*/  MEMBAR.ALL.CTA ;  /* 0x0000000000007992 */ /* 0x0007ec0000008000 */
[----:B---3--:R-:W3:Y:S02]  /*4050*/  FENCE.VIEW.ASYNC.S ;  /* 0x00000000000073c6 */ /* 0x008ee40000000000 */
[----:B---3--:R-:W-:Y:S06]  /*4060*/  BAR.SYNC.DEFER_BLOCKING 0x0 ;  /* 0x0000000000007b1d */ /* 0x008fec0000010000 */
[----:B------:R-:W-:-:S06]  /*4070*/  WARPGROUP.ARRIVE ;  /* 0x00000000000079c5 */ /* 0x000fcc0000000000 */
[----:B------:R-:W-:Y:S01]  /*4080*/  HGMMA.64x16x16.F32.BF16 R160, gdesc[UR12].tnspA, RZ, !UPT ;  /* 0x202000000ca079f0 */ /* 0x000fe2000c7018ff */
[----:B------:R-:W-:Y:S02]  /*4090*/  UMOV UR12, URZ ;  /* 0x0000003f000c7c82 */ /* 0x000fe40008000000 */
[----:B------:R-:W-:-:S04]  /*40a0*/  UIADD3.X UR17, UR12, 0x40000040, URZ, UP0, !UPT ;  /* 0x400000400c117890 */ /* 0x000fc800087fe43f */
[----:B------:R-:W-:-:S05]  /*40b0*/  UIADD3.64 UR20, UR16, 0x80, URZ ;  /* 0x0000008010147897 */ /* 0x000fca000fffe03f */
[----:B------:R-:W-:Y:S01]  /*40c0*/  HGMMA.64x16x16.F32.BF16 R160, gdesc[UR16].tnspA, R160 ;  /* 0x2020000010a079f0 */ /* 0x000fe200087018a0 */
[----:B------:R-:W-:-:S03]  /*40d0*/  UIADD3.64 UR24, UR16, 0x100, URZ ;  /* 0x0000010010187897 */ /* 0x000fc6000fffe03f */
[----:B------:R-:W-:Y:S01]  /*40e0*/  HGMMA.64x16x16.F32.BF16 R160, gdesc[UR20].tnspA, R160 ;  /* 0x2020000014a079f0 */ /* 0x000fe200087018a0 */
[----:B------:R-:W-:-:S05]  /*40f0*/  UIADD3.64 UR28, UR16, 0x180, URZ ;  /* 0x00000180101c7897 */ /* 0x000fca000fffe03f */
[----:B------:R-:W-:Y:S01]  /*4100*/  HGMMA.64x16x16.F32.BF16 R160, gdesc[UR24].tnspA, R160 ;  /* 0x2020000018a079f0 */ /* 0x000fe200087018a0 */
[----:B------:R-:W-:-:S03]  /*4110*/  UIADD3.64 UR32, UR16, 0x200, URZ ;  /* 0x0000020010207897 */ /* 0x000fc6000fffe03f */
[----:B------:R-:W-:Y:S01]  /*4120*/  HGMMA.64x16x16.F32.BF16 R160, gdesc[UR28].tnspA, R160 ;  /* 0x202000001ca079f0 */ /* 0x000fe200087018a0 */
[----:B------:R-:W-:-:S05]  /*4130*/  UIADD3.64 UR36, UR16, 0x280, URZ ;  /* 0x0000028010247897 */ /* 0x000fca000fffe03f */
[----:B------:R-:W-:Y:S01]  /*4140*/  HGMMA.64x16x16.F32.BF16 R160, gdesc[UR32].tnspA, R160 ;  /* 0x2020000020a079f0 */ /* 0x000fe200087018a0 */
[----:B------:R-:W-:Y:S02]  /*4150*/  UIADD3.64 UR40, UR16, 0x300, URZ ;  /* 0x0000030010287897 */ /* 0x000fe4000fffe03f */
[----:B------:R-:W-:Y:S01]  /*4160*/  UIADD3.64 UR12, UR16, 0x780, URZ ;  /* 0x00000780100c7897 */ /* 0x000fe2000fffe03f */
[----:B------:R-:W-:Y:S01]  /*4170*/  HGMMA.64x16x16.F32.BF16 R160, gdesc[UR36].tnspA, R160 ;  /* 0x2020000024a079f0 */ /* 0x000fe200087018a0 */
[----:B------:R-:W-:-:S05]  /*4180*/  UIADD3.64 UR44, UR16, 0x800, URZ ;  /* 0x00000800102c7897 */ /* 0x000fca000fffe03f */
[----:B------:R-:W-:Y:S04]  /*4190*/  HGMMA.64x16x16.F32.BF16 R160, gdesc[UR40].tnspA, R160 ;  /* 0x2020000028a079f0 */ /* 0x000fe800087018a0 */
[----:B------:R-:W-:Y:S01]  /*41a0*/  HGMMA.64x16x16.F32.BF16 R152, gdesc[UR12].tnspA, RZ, !UPT ;  /* 0x202000000c9879f0 */ /* 0x000fe2000c7018ff */
[----:B------:R-:W-:Y:S01]  /*41b0*/  UMOV UR46, UR18 ;  /* 0x00000012002e7c82 */ /* 0x000fe20008000000 */
[----:B------:R-:W-:Y:S01]  /*41c0*/  UMOV UR47, UR19 ;  /* 0x00000013002f7c82 */ /* 0x000fe20008000000 */
[----:B------:R-:W-:Y:S01]  /*41d0*/  UIADD3.64 UR20, UR16, 0x880, URZ ;  /* 0x0000088010147897 */ /* 0x000fe2000fffe03f */
[----:B------:R-:W-:Y:S01]  /*41e0*/  HGMMA.64x16x16.F32.BF16 R152, gdesc[UR44].tnspA, R152 ;  /* 0x202000002c9879f0 */ /* 0x000fe20008701898 */
[----:B------:R-:W-:-:S07]  /*41f0*/  UIADD3.64 UR24, UR16, 0x900, URZ ;  /* 0x0000090010187897 */ /* 0x000fce000fffe03f */
        /* <DEDUP_REMOVED lines=9> */
[----:B0-----:R-:W-:-:S04]  /*4290*/  IMAD.WIDE R210, R195, 0x2, R20 ;  /* 0x00000002c3d27825 */ /* 0x001fc800078e0214 */
[C---:B-1----:R-:W-:Y:S02]  /*42a0*/  IMAD.WIDE R208, R195.reuse, 0x2, R22 ;  /* 0x00000002c3d07825 */ /* 0x042fe400078e0216 */
[----:B------:R0:W3:Y:S02]  /*42b0*/  LDG.E.U16 R210, desc[UR48][R210.64] ;  /* 0x00000030d2d27981 */ /* 0x0000e4000c1e1500 */
[C---:B------:R-:W-:Y:S02]  /*42c0*/  IMAD.WIDE R216, R195.reuse, 0x2, R14 ;  /* 0x00000002c3d87825 */ /* 0x040fe400078e020e */
[----:B------:R1:W4:Y:S02]  /*42d0*/  LDG.E.U16 R208, desc[UR48][R208.64] ;  /* 0x00000030d0d07981 */ /* 0x000324000c1e1500 */
[C---:B------:R-:W-:Y:S02]  /*42e0*/  IMAD.WIDE R218, R195.reuse, 0x2, R12 ;  /* 0x00000002c3da7825 */ /* 0x040fe400078e020c */
[----:B------:R5:W4:Y:S01]  /*42f0*/  LDG.E.U16 R216, desc[UR48][R216.64] ;  /* 0x00000030d8d87981 */ /* 0x000b22000c1e1500 */
[----:B------:R-:W-:Y:S01]  /*4300*/  HGMMA.64x16x16.F32.BF16 R152, gdesc[UR40].tnspA, R152, gsb0 ;  /* 0x20200000289879f0 */ /* 0x000fe20008001898 */
[----:B0-----:R-:W-:Y:S01]  /*4310*/  IADD3 R211, P1, R202, UR5, RZ ;  /* 0x00000005cad37c10 */ /* 0x001fe2000ff3e0ff */
[----:B--2---:R-:W-:Y:S01]  /*4320*/  IMAD.WIDE R6, R195, 0x2, R168 ;  /* 0x00000002c3067825 */ /* 0x004fe200078e02a8 */
[----:B------:R0:W2:Y:S02]  /*4330*/  LDG.E.U16 R218, desc[UR48][R218.64] ;  /* 0x00000030dada7981 */ /* 0x0000a4000c1e1500 */
[C---:B------:R-:W-:Y:S01]  /*4340*/  IADD3 R222, P4, R211.reuse, 0x8, RZ ;  /* 0x00000008d3de7810 */ /* 0x040fe20007f9e0ff */
[----:B-1----:R-:W-:Y:S01]  /*4350*/  IMAD.X R209, RZ, RZ, UR4, P1 ;  /* 0x00000004ffd17e24 */ /* 0x002fe200088e06ff */
[-C--:B------:R-:W-:Y:S01]  /*4360*/  ISETP.GT.U32.AND P0, PT, R211, R191.reuse, PT ;  /* 0x000000bfd300720c */ /* 0x080fe20003f04070 */
[----:B------:R-:W-:Y:S01]  /*4370*/  IMAD.WIDE R4, R195, 0x2, R18 ;  /* 0x00000002c3047825 */ /* 0x000fe200078e0212 */
[CC--:B------:R-:W-:Y:S01]  /*4380*/  ISETP.GE.U32.AND P2, PT, R211.reuse, R191.reuse, PT ;  /* 0x000000bfd300720c */ /* 0x0c0fe20003f46070 */
[----:B------:R1:W2:Y:S01]  /*4390*/  LDG.E.U16 R6, desc[UR48][R6.64] ;  /* 0x0000003006067981 */ /* 0x0002a2000c1e1500 */
[----:B------:R-:W-:Y:S01]  /*43a0*/  IADD3 R207, P3, R211, 0x9, RZ ;  /* 0x00000009d3cf7810 */ /* 0x000fe20007f7e0ff */
[----:B-----5:R-:W-:Y:S01]  /*43b0*/  IMAD.X R217, RZ, RZ, R209, P4 ;  /* 0x000000ffffd97224 */ /* 0x020fe200020e06d1 */
[----:B------:R-:W-:Y:S01]  /*43c0*/  ISETP.GT.U32.AND P1, PT, R222, R191, PT ;  /* 0x000000bfde00720c */ /* 0x000fe20003f24070 */
[----:B------:R5:W2:Y:S01]  /*43d0*/  LDG.E.U16 R212, desc[UR48][R4.64] ;  /* 0x0000003004d47981 */ /* 0x000aa2000c1e1500 */
[----:B------:R-:W-:-:S02]  /*43e0*/  ISETP.GT.U32.AND.EX P0, PT, R209, RZ, PT, P0 ;  /* 0x000000ffd100720c */ /* 0x000fc40003f04100 */
[----:B------:R-:W-:Y:S02]  /*43f0*/  ISETP.GE.U32.AND.EX P2, PT, R209, RZ, PT, P2 ;  /* 0x000000ffd100720c */ /* 0x000fe40003f46120 */
[----:B------:R-:W-:Y:S02]  /*4400*/  ISETP.GT.U32.AND P5, PT, R207, R191, PT ;  /* 0x000000bfcf00720c */ /* 0x000fe40003fa4070 */
[----:B0-----:R-:W-:Y:S02]  /*4410*/  IADD3.X R219, RZ, R209, RZ, P3, !PT ;  /* 0x000000d1ffdb7210 */ /* 0x001fe40001ffe4ff */
[----:B------:R-:W-:Y:S01]  /*4420*/  ISETP.GT.U32.AND.EX P1, PT, R217, RZ, PT, P1 ;  /* 0x000000ffd900720c */ /* 0x000fe20003f24110 */
[----:B------:R-:W-:-:S06]  /*4430*/  IMAD.WIDE R214, R195, 0x2, R16 ;  /* 0x00000002c3d67825 */ /* 0x000fcc00078e0210 */
[----:B------:R0:W2:Y:S01]  /*4440*/  LDG.E.U16 R214, desc[UR48][R214.64] ;  /* 0x00000030d6d67981 */ /* 0x0000a2000c1e1500 */
[----:B------:R-:W-:Y:S02]  /*4450*/  WARPGROUP.DEPBAR.LE gsb0, 0x0 ;  /* 0x00008000000079c5 */ /* 0x000fe40000010000 */
[----:B------:R-:W-:Y:S01]  /*4460*/  FMUL R220, R160, UR8 ;  /* 0x00000008a0dc7c20 */ /* 0x000fe20008400000 */
[----:B------:R-:W-:Y:S01]  /*4470*/  FMUL R161, R161, UR8 ;  /* 0x00000008a1a17c20 */ /* 0x000fe20008400000 */
[----:B------:R-:W-:-:S03]  /*4480*/  FMUL R160, R164, UR8 ;  /* 0x00000008a4a07c20 */ /* 0x000fc60008400000 */
[----:B------:R-:W-:Y:S02]  /*4490*/  FSEL R220, R220, -INF , !P0 ;  /* 0xff800000dcdc7808 */ /* 0x000fe40004000000 */
[----:B------:R-:W-:Y:S01]  /*44a0*/  FSEL R161, R161, -INF , !P2 ;  /* 0xff800000a1a17808 */ /* 0x000fe20005000000 */
[----:B-1----:R-:W-:Y:S01]  /*44b0*/  FMUL R7, R165, UR8 ;  /* 0x00000008a5077c20 */ /* 0x002fe20008400000 */
[----:B------:R-:W-:Y:S02]  /*44c0*/  ISETP.GT.U32.AND.EX P2, PT, R219, RZ, PT, P5 ;  /* 0x000000ffdb00720c */ /* 0x000fe40003f44150 */
[----:B------:R-:W-:Y:S02]  /*44d0*/  FSEL R160, R160, -INF , !P1 ;  /* 0xff800000a0a07808 */ /* 0x000fe40004800000 */
[----:B-----5:R-:W-:Y:S02]  /*44e0*/  FMNMX R5, R220, R161, !PT ;  /* 0x000000a1dc057209 */ /* 0x020fe40007800000 */
[----:B------:R-:W-:-:S02]  /*44f0*/  FSEL R7, R7, -INF , !P2 ;  /* 0xff80000007077808 */ /* 0x000fc40005000000 */
[----:B------:R-:W-:-:S04]  /*4500*/  FMNMX R4, R160, R5, !PT ;  /* 0x00000005a0047209 */ /* 0x000fc80007800000 */
[----:B0-----:R-:W-:Y:S01]  /*4510*/  FMNMX R215, R7, R4, !PT ;  /* 0x0000000407d77209 */ /* 0x001fe20007800000 */
[----:B------:R-:W-:-:S06]  /*4520*/  IMAD.WIDE R4, R195, 0x2, R10 ;  /* 0x00000002c3047825 */ /* 0x000fcc00078e020a */
[----:B------:R0:W5:Y:S04]  /*4530*/  LDG.E.U16 R4, desc[UR48][R4.64] ;  /* 0x0000003004047981 */ /* 0x000168000c1e1500 */
[----:B------:R-:W1:Y:S01]  /*4540*/  SHFL.BFLY PT, R224, R215, 0x2, 0x1f ;  /* 0x0c401f00d7e07f89 */ /* 0x000e6200000e0000 */
[CC--:B------:R-:W-:Y:S02]  /*4550*/  ISETP.GT.U32.AND P1, PT, R211.reuse, R198.reuse, PT ;  /* 0x000000c6d300720c */ /* 0x0c0fe40003f24070 */
[----:B------:R-:W-:Y:S01]  /*4560*/  ISETP.GE.U32.AND P2, PT, R211, R198, PT ;  /* 0x000000c6d300720c */ /* 0x000fe20003f46070 */
[----:B------:R-:W-:Y:S01]  /*4570*/  FMUL R162, R162, UR8 ;  /* 0x00000008a2a27c20 */ /* 0x000fe20008400000 */
[----:B------:R-:W-:Y:S01]  /*4580*/  FMUL R163, R163, UR8 ;  /* 0x00000008a3a37c20 */ /* 0x000fe20008400000 */
[C---:B------:R-:W-:Y:S01]  /*4590*/  ISETP.GT.U32.AND.EX P1, PT, R209.reuse, RZ, PT, P1 ;  /* 0x000000ffd100720c */ /* 0x040fe20003f24110 */
[----:B------:R-:W-:Y:S01]  /*45a0*/  FMUL R164, R166, UR8 ;  /* 0x00000008a6a47c20 */ /* 0x000fe20008400000 */
[----:B------:R-:W-:-:S02]  /*45b0*/  ISETP.GE.U32.AND.EX P2, PT, R209, RZ, PT, P2 ;  /* 0x000000ffd100720c */ /* 0x000fc40003f46120 */
[----:B------:R-:W-:Y:S01]  /*45c0*/  ISETP.GT.U32.AND P3, PT, R207, R198, PT ;  /* 0x000000c6cf00720c */ /* 0x000fe20003f64070 */
[----:B------:R-:W-:Y:S01]  /*45d0*/  FMUL R165, R167, UR8 ;  /* 0x00000008a7a57c20 */ /* 0x000fe20008400000 */
[----:B------:R-:W-:Y:S01]  /*45e0*/  FSEL R162, R162, -INF , !P1 ;  /* 0xff800000a2a27808 */ /* 0x000fe20004800000 */
[----:B0-----:R-:W-:Y:S01]  /*45f0*/  FMUL R5, R152, UR8 ;  /* 0x0000000898057c20 */ /* 0x001fe20008400000 */
[----:B------:R-:W-:Y:S01]  /*4600*/  FSEL R163, R163, -INF , !P2 ;  /* 0xff800000a3a37808 */ /* 0x000fe20005000000 */
[----:B------:R-:W-:Y:S01]  /*4610*/  FMUL R154, R154, UR8 ;  /* 0x000000089a9a7c20 */ /* 0x000fe20008400000 */
[----:B------:R-:W-:Y:S01]  /*4620*/  ISETP.GT.U32.AND.EX P1, PT, R219, RZ, PT, P3 ;  /* 0x000000ffdb00720c */ /* 0x000fe20003f24130 */
[----:B------:R-:W-:Y:S01]  /*4630*/  FMUL R155, R155, UR8 ;  /* 0x000000089b9b7c20 */ /* 0x000fe20008400000 */
[----:B------:R-:W-:Y:S01]  /*4640*/  FSEL R164, R164, -INF , !P0 ;  /* 0xff800000a4a47808 */ /* 0x000fe20004000000 */
[----:B------:R-:W-:Y:S01]  /*4650*/  BAR.SYNC.DEFER_BLOCKING 0x0 ;  /* 0x0000000000007b1d */ /* 0x000fe20000010000 */
[----:B------:R-:W-:-:S02]  /*4660*/  FMNMX R167, R162, R163, !PT ;  /* 0x000000a3a2a77209 */ /* 0x000fc40007800000 */
[----:B------:R-:W-:Y:S02]  /*4670*/  FSEL R165, R165, -INF , !P1 ;  /* 0xff800000a5a57808 */ /* 0x000fe40004800000 */
[----:B------:R-:W-:Y:S02]  /*4680*/  FMNMX R166, R164, R167, !PT ;  /* 0x000000a7a4a67209 */ /* 0x000fe40007800000 */
[----:B-1----:R-:W-:Y:S02]  /*4690*/  FMNMX R215, R215, R224, !PT ;  /* 0x000000e0d7d77209 */ /* 0x002fe40007800000 */
[----:B------:R-:W-:-:S03]  /*46a0*/  FMNMX R166, R165, R166, !PT ;  /* 0x000000a6a5a67209 */ /* 0x000fc60007800000 */
[----:B------:R-:W0:Y:S04]  /*46b0*/  SHFL.BFLY PT, R226, R215, 0x1, 0x1f ;  /* 0x0c201f00d7e27f89 */ /* 0x000e2800000e0000 */
[----:B------:R-:W1:Y:S01]  /*46c0*/  SHFL.BFLY PT, R167, R166, 0x2, 0x1f ;  /* 0x0c401f00a6a77f89 */ /* 0x000e6200000e0000 */
[CC--:B------:R-:W-:Y:S02]  /*46d0*/  ISETP.GT.U32.AND P0, PT, R211.reuse, R199.reuse, PT ;  /* 0x000000c7d300720c */ /* 0x0c0fe40003f04070 */
[-C--:B------:R-:W-:Y:S01]  /*46e0*/  ISETP.GE.U32.AND P2, PT, R211, R199.reuse, PT ;  /* 0x000000c7d300720c */ /* 0x080fe20003f46070 */
[----:B------:R-:W-:Y:S01]  /*46f0*/  FMUL R152, R153, UR8 ;  /* 0x0000000899987c20 */ /* 0x000fe20008400000 */
[----:B------:R-:W-:Y:S02]  /*4700*/  ISETP.GT.U32.AND P1, PT, R222, R199, PT ;  /* 0x000000c7de00720c */ /* 0x000fe40003f24070 */
[----:B------:R-:W-:-:S02]  /*4710*/  ISETP.GT.U32.AND.EX P0, PT, R209, RZ, PT, P0 ;  /* 0x000000ffd100720c */ /* 0x000fc40003f04100 */
[----:B------:R-:W-:Y:S01]  /*4720*/  ISETP.GE.U32.AND.EX P2, PT, R209, RZ, PT, P2 ;  /* 0x000000ffd100720c */ /* 0x000fe20003f46120 */
[----:B------:R-:W-:Y:S01]  /*4730*/  FMUL R153, R156, UR8 ;  /* 0x000000089c997c20 */ /* 0x000fe20008400000 */
[----:B------:R-:W-:Y:S02]  /*4740*/  ISETP.GT.U32.AND P3, PT, R207, R199, PT ;  /* 0x000000c7cf00720c */ /* 0x000fe40003f64070 */
[----:B------:R-:W-:Y:S02]  /*4750*/  ISETP.GT.U32.AND.EX P1, PT, R217, RZ, PT, P1 ;  /* 0x000000ffd900720c */ /* 0x000fe40003f24110 */
[----:B------:R-:W-:Y:S02]  /*4760*/  FSEL R5, R5, -INF , !P0 ;  /* 0xff80000005057808 */ /* 0x000fe40004000000 */
[----:B------:R-:W-:Y:S01]  /*4770*/  FSEL R152, R152, -INF , !P2 ;  /* 0xff80000098987808 */ /* 0x000fe20005000000 */
[----:B------:R-:W-:Y:S01]  /*4780*/  FMUL R156, R157, UR8 ;  /* 0x000000089d9c7c20 */ /* 0x000fe20008400000 */
[----:B------:R-:W-:-:S02]  /*4790*/  ISETP.GT.U32.AND.EX P0, PT, R219, RZ, PT, P3 ;  /* 0x000000ffdb00720c */ /* 0x000fc40003f04130 */
[----:B------:R-:W-:Y:S02]  /*47a0*/  FSEL R153, R153, -INF , !P1 ;  /* 0xff80000099997808 */ /* 0x000fe40004800000 */
[----:B------:R-:W-:Y:S02]  /*47b0*/  FMNMX R224, R5, R152, !PT ;  /* 0x0000009805e07209 */ /* 0x000fe40007800000 */
[CC--:B------:R-:W-:Y:S02]  /*47c0*/  ISETP.GT.U32.AND P1, PT, R211.reuse, R200.reuse, PT ;  /* 0x000000c8d300720c */ /* 0x0c0fe40003f24070 */
[----:B------:R-:W-:Y:S02]  /*47d0*/  ISETP.GE.U32.AND P3, PT, R211, R200, PT ;  /* 0x000000c8d300720c */ /* 0x000fe40003f66070 */
[----:B------:R-:W-:Y:S02]  /*47e0*/  FSEL R156, R156, -INF , !P0 ;  /* 0xff8000009c9c7808 */ /* 0x000fe40004000000 */
[----:B------:R-:W-:-:S02]  /*47f0*/  FMNMX R157, R153, R224, !PT ;  /* 0x000000e0999d7209 */ /* 0x000fc40007800000 */
[----:B0-----:R-:W-:Y:S02]  /*4800*/  FMNMX R215, R215, R226, !PT ;  /* 0x000000e2d7d77209 */ /* 0x001fe40007800000 */
[-C--:B------:R-:W-:Y:S02]  /*4810*/  ISETP.GT.U32.AND P2, PT, R222, R200.reuse, PT ;  /* 0x000000c8de00720c */ /* 0x080fe40003f44070 */
[C---:B------:R-:W-:Y:S02]  /*4820*/  ISETP.GT.U32.AND.EX P0, PT, R209.reuse, RZ, PT, P1 ;  /* 0x000000ffd100720c */ /* 0x040fe40003f04110 */
[----:B------:R-:W-:Y:S02]  /*4830*/  ISETP.GE.U32.AND.EX P3, PT, R209, RZ, PT, P3 ;  /* 0x000000ffd100720c */ /* 0x000fe40003f66130 */
[----:B------:R-:W-:Y:S02]  /*4840*/  ISETP.GT.U32.AND P4, PT, R207, R200, PT ;  /* 0x000000c8cf00720c */ /* 0x000fe40003f84070 */
[----:B-1----:R-:W-:-:S02]  /*4850*/  FMNMX R207, R166, R167, !PT ;  /* 0x000000a7a6cf7209 */ /* 0x002fc40007800000 */
[----:B------:R-:W-:Y:S01]  /*4860*/  FMNMX R209, R156, R157, !PT ;  /* 0x0000009d9cd17209 */ /* 0x000fe20007800000 */
[----:B------:R-:W-:Y:S01]  /*4870*/  FMUL R157, R158, UR8 ;  /* 0x000000089e9d7c20 */ /* 0x000fe20008400000 */
[----:B------:R-:W-:Y:S02]  /*4880*/  FMNMX R167, R215, R206, !PT ;  /* 0x000000ced7a77209 */ /* 0x000fe40007800000 */
[----:B------:R-:W-:Y:S02]  /*4890*/  ISETP.GT.U32.AND.EX P1, PT, R217, RZ, PT, P2 ;  /* 0x000000ffd900720c */ /* 0x000fe40003f24120 */
[----:B------:R-:W-:Y:S02]  /*48a0*/  FSEL R154, R154, -INF , !P0 ;  /* 0xff8000009a9a7808 */ /* 0x000fe40004000000 */
[----:B------:R-:W-:Y:S01]  /*48b0*/  FSEL R155, R155, -INF , !P3 ;  /* 0xff8000009b9b7808 */ /* 0x000fe20005800000 */
[----:B------:R-:W-:Y:S01]  /*48c0*/  FMUL R158, R159, UR8 ;  /* 0x000000089f9e7c20 */ /* 0x000fe20008400000 */
[----:B------:R-:W-:Y:S01]  /*48d0*/  FADD R159, R161, -R167 ;  /* 0x800000a7a19f7221 */ /* 0x000fe20000000000 */
[----:B------:R-:W-:-:S02]  /*48e0*/  ISETP.GT.U32.AND.EX P2, PT, R219, RZ, PT, P4 ;  /* 0x000000ffdb00720c */ /* 0x000fc40003f44140 */
[----:B------:R-:W-:Y:S02]  /*48f0*/  FSEL R157, R157, -INF , !P1 ;  /* 0xff8000009d9d7808 */ /* 0x000fe40004800000 */
[----:B------:R-:W-:Y:S01]  /*4900*/  FMNMX R166, R154, R155, !PT ;  /* 0x0000009b9aa67209 */ /* 0x000fe20007800000 */
[----:B------:R-:W-:Y:S01]  /*4910*/  FADD R220, R220, -R167 ;  /* 0x800000a7dcdc7221 */ /* 0x000fe20000000000 */
[----:B------:R-:W-:Y:S01]  /*4920*/  FMUL R211, R159, 1.4426950216293334961 ;  /* 0x3fb8aa3b9fd37820 */ /* 0x000fe20000400000 */
[----:B------:R-:W0:Y:S01]  /*4930*/  SHFL.BFLY PT, R224, R209, 0x2, 0x1f ;  /* 0x0c401f00d1e07f89 */ /* 0x000e2200000e0000 */
[----:B------:R-:W-:Y:S02]  /*4940*/  FSEL R158, R158, -INF , !P2 ;  /* 0xff8000009e9e7808 */ /* 0x000fe40005000000 */
[----:B------:R-:W-:Y:S01]  /*4950*/  FMNMX R159, R157, R166, !PT ;  /* 0x000000a69d9f7209 */ /* 0x000fe20007800000 */
[----:B------:R-:W-:-:S03]  /*4960*/  FMUL R220, R220, 1.4426950216293334961 ;  /* 0x3fb8aa3bdcdc7820 */ /* 0x000fc60000400000 */
[----:B------:R-:W-:Y:S01]  /*4970*/  FMNMX R159, R158, R159, !PT ;  /* 0x0000009f9e9f7209 */ /* 0x000fe20007800000 */
[----:B------:R1:W-:Y:S01]  /*4980*/  MUFU.EX2 R161, R220 ;  /* 0x000000dc00a17308 */ /* 0x0003e20000000800 */
[----:B------:R-:W0:Y:S04]  /*4990*/  SHFL.BFLY PT, R222, R207, 0x1, 0x1f ;  /* 0x0c201f00cfde7f89 */ /* 0x000e2800000e0000 */
[----:B-1----:R-:W1:Y:S01]  /*49a0*/  SHFL.BFLY PT, R220, R159, 0x2, 0x1f ;  /* 0x0c401f009fdc7f89 */ /* 0x002e6200000e0000 */
[----:B0-----:R-:W-:Y:S01]  /*49b0*/  FMNMX R224, R209, R224, !PT ;  /* 0x000000e0d1e07209 */ /* 0x001fe20007800000 */
[----:B------:R-:W-:-:S04]  /*49c0*/  FADD R166, R160, -R167 ;  /* 0x800000a7a0a67221 */ /* 0x000fc80000000000 */
[----:B------:R-:W0:Y:S01]  /*49d0*/  SHFL.BFLY PT, R209, R224, 0x1, 0x1f ;  /* 0x0c201f00e0d17f89 */ /* 0x000e2200000e0000 */
[----:B------:R-:W-:Y:S01]  /*49e0*/  FMUL R215, R166, 1.4426950216293334961 ;  /* 0x3fb8aa3ba6d77820 */ /* 0x000fe20000400000 */
[----:B------:R-:W-:Y:S02]  /*49f0*/  FMNMX R166, R207, R222, !PT ;  /* 0x000000decfa67209 */ /* 0x000fe40007800000 */
[----:B-1----:R-:W-:-:S05]  /*4a00*/  FMNMX R159, R159, R220, !PT ;  /* 0x000000dc9f9f7209 */ /* 0x002fca0007800000 */
[----:B------:R-:W1:Y:S01]  /*4a10*/  SHFL.BFLY PT, R222, R159, 0x1, 0x1f ;  /* 0x0c201f009fde7f89 */ /* 0x000e6200000e0000 */
[----:B------:R-:W-:Y:S01]  /*4a20*/  FMNMX R166, R166, R203, !PT ;  /* 0x000000cba6a67209 */ /* 0x000fe20007800000 */
[----:B------:R0:W-:Y:S02]  /*4a30*/  MUFU.EX2 R160, R211 ;  /* 0x000000d300a07308 */ /* 0x0001e40000000800 */
[----:B0-----:R-:W-:Y:S02]  /*4a40*/  FMNMX R209, R224, R209, !PT ;  /* 0x000000d1e0d17209 */ /* 0x001fe40007800000 */
[----:B------:R-:W-:Y:S02]  /*4a50*/  FADD R211, R165, -R166 ;  /* 0x800000a6a5d37221 */ /* 0x000fe40000000000 */
[----:B------:R-:W-:Y:S01]  /*4a60*/  FMNMX R165, R209, R204, !PT ;  /* 0x000000ccd1a57209 */ /* 0x000fe20007800000 */
[----:B------:R-:W-:Y:S01]  /*4a70*/  FADD R207, R7, -R167 ;  /* 0x800000a707cf7221 */ /* 0x000fe20000000000 */
[----:B---3--:R-:W-:Y:S04]  /*4a80*/  STS.U16 [R193+UR9+0x10400], R210 ;  /* 0x010400d2c1007988 */ /* 0x008fe80008000409 */
[----:B----4-:R-:W-:Y:S04]  /*4a90*/  STS.U16 [R193+UR9+0x10200], R208 ;  /* 0x010200d0c1007988 */ /* 0x010fe80008000409 */
[----:B------:R-:W-:Y:S01]  /*4aa0*/  STS.U16 [R193+UR9+0x10a00], R216 ;  /* 0x010a00d8c1007988 */ /* 0x000fe20008000409 */
[----:B------:R-:W-:Y:S01]  /*4ab0*/  FADD R152, R152, -R165 ;  /* 0x800000a598987221 */ /* 0x000fe20000000000 */
[----:B-1----:R-:W-:Y:S01]  /*4ac0*/  FMNMX R222, R159, R222, !PT ;  /* 0x000000de9fde7209 */ /* 0x002fe20007800000 */
[----:B------:R-:W-:-:S02]  /*4ad0*/  FMUL R217, R207, 1.4426950216293334961 ;  /* 0x3fb8aa3bcfd97820 */ /* 0x000fc40000400000 */
[----:B------:R-:W-:Y:S01]  /*4ae0*/  FMUL R152, R152, 1.4426950216293334961 ;  /* 0x3fb8aa3b98987820 */ /* 0x000fe20000400000 */
[----:B------:R-:W-:Y:S01]  /*4af0*/  FMNMX R222, R222, R205, !PT ;  /* 0x000000cddede7209 */ /* 0x000fe20007800000 */
[----:B------:R-:W-:Y:S01]  /*4b00*/  FADD R207, -R167, R206 ;  /* 0x000000cea7cf7221 */ /* 0x000fe20000000100 */
[----:B------:R-:W-:Y:S01]  /*4b10*/  FADD R209, -R166, R203 ;  /* 0x000000cba6d17221 */ /* 0x000fe20000000100 */
[----:B------:R0:W-:Y:S01]  /*4b20*/  MUFU.EX2 R224, R152 ;  /* 0x0000009800e07308 */ /* 0x0001e20000000800 */
[--C-:B------:R-:W-:Y:S01]  /*4b30*/  FADD R162, R162, -R166.reuse ;  /* 0x800000a6a2a27221 */ /* 0x100fe20000000000 */
[--C-:B------:R-:W-:Y:S01]  /*4b40*/  FADD R163, R163, -R166.reuse ;  /* 0x800000a6a3a37221 */ /* 0x100fe20000000000 */
[----:B------:R-:W-:Y:S01]  /*4b50*/  FADD R164, R164, -R166 ;  /* 0x800000a6a4a47221 */ /* 0x000fe20000000000 */
[----:B------:R-:W-:Y:S01]  /*4b60*/  FADD R5, R5, -R165 ;  /* 0x800000a505057221 */ /* 0x000fe20000000000 */
[----:B------:R-:W-:Y:S01]  /*4b70*/  FADD R159, -R165, R204 ;  /* 0x000000cca59f7221 */ /* 0x000fe20000000100 */
[----:B------:R-:W-:Y:S01]  /*4b80*/  FMUL R207, R207, 1.4426950216293334961 ;  /* 0x3fb8aa3bcfcf7820 */ /* 0x000fe20000400000 */
[----:B------:R-:W-:Y:S01]  /*4b90*/  FMUL R209, R209, 1.4426950216293334961 ;  /* 0x3fb8aa3bd1d17820 */ /* 0x000fe20000400000 */
[----:B0-----:R-:W-:Y:S01]  /*4ba0*/  FADD R152, -R222, R205 ;  /* 0x000000cdde987221 */ /* 0x001fe20000000100 */
[--C-:B------:R-:W-:Y:S01]  /*4bb0*/  FADD R153, R153, -R165.reuse ;  /* 0x800000a599997221 */ /* 0x100fe20000000000 */
[----:B------:R-:W-:Y:S01]  /*4bc0*/  FADD R156, R156, -R165 ;  /* 0x800000a59c9c7221 */ /* 0x000fe20000000000 */
[----:B--2---:R-:W-:Y:S04]  /*4bd0*/  STS.U16 [R193+UR9+0x10c00], R218 ;  /* 0x010c00dac1007988 */ /* 0x004fe80008000409 */
[----:B------:R-:W-:Y:S04]  /*4be0*/  STS.U16 [R193+UR9+0x10000], R6 ;  /* 0x01000006c1007988 */ /* 0x000fe80008000409 */
[----:B------:R-:W-:Y:S04]  /*4bf0*/  STS.U16 [R193+UR9+0x10600], R212 ;  /* 0x010600d4c1007988 */ /* 0x000fe80008000409 */
[----:B------:R-:W-:Y:S01]  /*4c00*/  STS.U16 [R193+UR9+0x10800], R214 ;  /* 0x010800d6c1007988 */ /* 0x000fe20008000409 */
[--C-:B------:R-:W-:Y:S01]  /*4c10*/  FADD R154, R154, -R222.reuse ;  /* 0x800000de9a9a7221 */ /* 0x100fe20000000000 */
[--C-:B------:R-:W-:Y:S01]  /*4c20*/  FADD R155, R155, -R222.reuse ;  /* 0x800000de9b9b7221 */ /* 0x100fe20000000000 */
[--C-:B------:R-:W-:Y:S01]  /*4c30*/  FADD R157, R157, -R222.reuse ;  /* 0x800000de9d9d7221 */ /* 0x100fe20000000000 */
[----:B------:R-:W-:Y:S01]  /*4c40*/  FADD R158, R158, -R222 ;  /* 0x800000de9e9e7221 */ /* 0x000fe20000000000 */
[----:B------:R-:W-:Y:S01]  /*4c50*/  FMUL R162, R162, 1.4426950216293334961 ;  /* 0x3fb8aa3ba2a27820 */ /* 0x000fe20000400000 */
        /* <DEDUP_REMOVED lines=12> */
[----:B------:R-:W-:Y:S08]  /*4d20*/  MUFU.EX2 R220, R209 ;  /* 0x000000d100dc7308 */ /* 0x000ff00000000800 */
[----:B------:R-:W0:Y:S01]  /*4d30*/  MUFU.EX2 R207, R207 ;  /* 0x000000cf00cf7308 */ /* 0x000e220000000800 */
[----:B-----5:R-:W-:Y:S01]  /*4d40*/  STS.U16 [R193+UR9+0x10e00], R4 ;  /* 0x010e0004c1007988 */ /* 0x020fe20008000409 */
[----:B------:R1:W-:Y:S06]  /*4d50*/  MEMBAR.ALL.CTA ;  /* 0x0000000000007992 */ /* 0x0003ec0000008000 */
[----:B-1----:R-:W1:Y:S01]  /*4d60*/  FENCE.VIEW.ASYNC.S ;  /* 0x00000000000073c6 */ /* 0x002e620000000000 */
[----:B------:R-:W2:Y:S08]  /*4d70*/  MUFU.EX2 R209, R159 ;  /* 0x0000009f00d17308 */ /* 0x000eb00000000800 */
[----:B------:R-:W3:Y:S08]  /*4d80*/  MUFU.EX2 R205, R152 ;  /* 0x0000009800cd7308 */ /* 0x000ef00000000800 */
[----:B------:R-:W-:Y:S08]  /*4d90*/  MUFU.EX2 R7, R215 ;  /* 0x000000d700077308 */ /* 0x000ff00000000800 */
[----:B------:R-:W-:Y:S08]  /*4da0*/  MUFU.EX2 R206, R217 ;  /* 0x000000d900ce7308 */ /* 0x000ff00000000800 */
[----:B------:R-:W-:Y:S08]  /*4db0*/  MUFU.EX2 R203, R211 ;  /* 0x000000d300cb7308 */ /* 0x000ff00000000800 */
[----:B------:R-:W-:Y:S08]  /*4dc0*/  MUFU.EX2 R162, R162 ;  /* 0x000000a200a27308 */ /* 0x000ff00000000800 */
[----:B------:R-:W4:Y:S08]  /*4dd0*/  MUFU.EX2 R163, R163 ;  /* 0x000000a300a37308 */ /* 0x000f300000000800 */
[----:B------:R-:W5:Y:S08]  /*4de0*/  MUFU.EX2 R164, R164 ;  /* 0x000000a400a47308 */ /* 0x000f700000000800 */
[----:B------:R-:W1:Y:S08]  /*4df0*/  MUFU.EX2 R5, R5 ;  /* 0x0000000500057308 */ /* 0x000e700000000800 */
[----:B------:R4:W-:Y:S08]  /*4e00*/  MUFU.EX2 R215, R153 ;  /* 0x0000009900d77308 */ /* 0x0009f00000000800 */
[----:B------:R-:W1:Y:S08]  /*4e10*/  MUFU.EX2 R226, R156 ;  /* 0x0000009c00e27308 */ /* 0x000e700000000800 */
[----:B------:R5:W-:Y:S08]  /*4e20*/  MUFU.EX2 R204, R154 ;  /* 0x0000009a00cc7308 */ /* 0x000bf00000000800 */
[----:B------:R1:W1:Y:S08]  /*4e30*/  MUFU.EX2 R211, R155 ;  /* 0x0000009b00d37308 */ /* 0x0002700000000800 */
[----:B------:R-:W-:Y:S08]  /*4e40*/  MUFU.EX2 R217, R157 ;  /* 0x0000009d00d97308 */ /* 0x000ff00000000800 */
[----:B------:R1:W1:Y:S01]  /*4e50*/  MUFU.EX2 R228, R158 ;  /* 0x0000009e00e47308 */ /* 0x0002620000000800 */
[-C--:B0-----:R-:W-:Y:S01]  /*4e60*/  FMUL R88, R88, R207.reuse ;  /* 0x000000cf58587220 */ /* 0x081fe20000400000 */
[-C--:B------:R-:W-:Y:S01]  /*4e70*/  FMUL R89, R89, R207.reuse ;  /* 0x000000cf59597220 */ /* 0x080fe20000400000 */
        /* <DEDUP_REMOVED lines=29> */
[----:B------:R-:W-:Y:S01]  /*5050*/  FMUL R149, R149, R207 ;  /* 0x000000cf95957220 */ /* 0x000fe20000400000 */
        /* <DEDUP_REMOVED lines=32> */
[-C--:B--2---:R-:W-:Y:S01]  /*5260*/  FMUL R24, R24, R209.reuse ;  /* 0x000000d118187220 */ /* 0x084fe20000400000 */
        /* <DEDUP_REMOVED lines=31> */
[-C--:B---3--:R-:W-:Y:S01]  /*5460*/  FMUL R26, R26, R205.reuse ;  /* 0x000000cd1a1a7220 */ /* 0x088fe20000400000 */
        /* <DEDUP_REMOVED lines=31> */
[----:B------:R-:W-:-:S02]  /*5660*/  F2FP.BF16.F32.PACK_AB R152, R160, R161 ;  /* 0x000000a1a098723e */ /* 0x000fc400000010ff */
[----:B----4-:R-:W-:Y:S02]  /*5670*/  F2FP.BF16.F32.PACK_AB R153, R163, R162 ;  /* 0x000000a2a399723e */ /* 0x010fe400000010ff */
[----:B-----5:R-:W-:Y:S02]  /*5680*/  F2FP.BF16.F32.PACK_AB R154, R206, R7 ;  /* 0x00000007ce9a723e */ /* 0x020fe400000010ff */
[----:B-1----:R-:W-:Y:S02]  /*5690*/  F2FP.BF16.F32.PACK_AB R155, R203, R164 ;  /* 0x000000a4cb9b723e */ /* 0x002fe400000010ff */
[----:B------:R-:W-:Y:S02]  /*56a0*/  F2FP.BF16.F32.PACK_AB R156, R224, R5 ;  /* 0x00000005e09c723e */ /* 0x000fe400000010ff */
[----:B------:R-:W-:Y:S02]  /*56b0*/  F2FP.BF16.F32.PACK_AB R158, R226, R215 ;  /* 0x000000d7e29e723e */ /* 0x000fe400000010ff */
[----:B------:R-:W-:-:S02]  /*56c0*/  F2FP.BF16.F32.PACK_AB R157, R211, R204 ;  /* 0x000000ccd39d723e */ /* 0x000fc400000010ff */
[----:B------:R-:W-:Y:S01]  /*56d0*/  F2FP.BF16.F32.PACK_AB R159, R228, R217 ;  /* 0x000000d9e49f723e */ /* 0x000fe200000010ff */
[----:B------:R-:W-:Y:S06]  /*56e0*/  BAR.SYNC.DEFER_BLOCKING 0x0 ;  /* 0x0000000000007b1d */ /* 0x000fec0000010000 */
[----:B------:R-:W-:-:S06]  /*56f0*/  WARPGROUP.ARRIVE ;  /* 0x00000000000079c5 */ /* 0x000fcc0000000000 */
[----:B------:R-:W-:-:S12]  /*5700*/  HGMMA.64x128x16.F32.BF16 R88, R152, gdesc[UR8], R88 ;  /* 0x01e0000898587df0 */ /* 0x000fd80008701858 */
[----:B------:R-:W-:Y:S01]  /*5710*/  HGMMA.64x128x16.F32.BF16 R24, R156, gdesc[UR8], R24, gsb0 ;  /* 0x01e000089c187df0 */ /* 0x000fe20008001818 */
[----:B------:R-:W-:Y:S01]  /*5720*/  FADD R160, R161, R160 ;  /* 0x000000a0a1a07221 */ /* 0x000fe20000000000 */
        /* <DEDUP_REMOVED lines=10> */
[----:B------:R-:W-:-:S02]  /*57d0*/  FADD R215, R226, R215 ;  /* 0x000000d7e2d77221 */ /* 0x000fc40000000000 */
[----:B------:R-:W0:Y:S04]  /*57e0*/  SHFL.BFLY PT, R4, R7, 0x2, 0x1f ;  /* 0x0c401f0007047f89 */ /* 0x000e2800000e0000 */
[----:B------:R-:W1:Y:S04]  /*57f0*/  SHFL.BFLY PT, R162, R217, 0x2, 0x1f ;  /* 0x0c401f00d9a27f89 */ /* 0x000e6800000e0000 */
[----:B------:R-:W2:Y:S04]  /*5800*/  SHFL.BFLY PT, R5, R164, 0x2, 0x1f ;  /* 0x0c401f00a4057f89 */ /* 0x000ea800000e0000 */
[----:B------:R-:W3:Y:S01]  /*5810*/  SHFL.BFLY PT, R160, R215, 0x2, 0x1f ;  /* 0x0c401f00d7a07f89 */ /* 0x000ee200000e0000 */
[----:B------:R-:W-:Y:S01]  /*5820*/  UIADD3 UR5, UP0, UR5, 0x10, URZ ;  /* 0x0000001005057890 */ /* 0x000fe2000ff1e03f */
[----:B0-----:R-:W-:Y:S01]  /*5830*/  FADD R4, R7, R4 ;  /* 0x0000000407047221 */ /* 0x001fe20000000000 */
[----:B-1----:R-:W-:Y:S01]  /*5840*/  FADD R162, R217, R162 ;  /* 0x000000a2d9a27221 */ /* 0x002fe20000000000 */
[----:B--2---:R-:W-:Y:S01]  /*5850*/  FADD R6, R164, R5 ;  /* 0x00000005a4067221 */ /* 0x004fe20000000000 */
[----:B---3--:R-:W-:-:S02]  /*5860*/  FADD R160, R215, R160 ;  /* 0x000000a0d7a07221 */ /* 0x008fc40000000000 */
[----:B------:R-:W0:Y:S01]  /*5870*/  SHFL.BFLY PT, R5, R4, 0x1, 0x1f ;  /* 0x0c201f0004057f89 */ /* 0x000e2200000e0000 */
[----:B------:R-:W-:-:S03]  /*5880*/  UIADD3.X UR4, URZ, UR4, URZ, UP0, !UPT ;  /* 0x000000043f047290 */ /* 0x000fc600087fe43f */
[----:B------:R-:W1:Y:S04]  /*5890*/  SHFL.BFLY PT, R7, R162, 0x1, 0x1f ;  /* 0x0c201f00a2077f89 */ /* 0x000e6800000e0000 */
[----:B------:R-:W2:Y:S04]  /*58a0*/  SHFL.BFLY PT, R161, R6, 0x1, 0x1f ;  /* 0x0c201f0006a17f89 */ /* 0x000ea800000e0000 */
[----:B------:R-:W3:Y:S01]  /*58b0*/  SHFL.BFLY PT, R163, R160, 0x1, 0x1f ;  /* 0x0c201f00a0a37f89 */ /* 0x000ee200000e0000 */
[----:B------:R-:W-:Y:S01]  /*58c0*/  IMAD.U32 R164, RZ, RZ, UR4 ;  /* 0x00000004ffa47e24 */ /* 0x000fe2000f8e00ff */
[----:B------:R-:W-:-:S04]  /*58d0*/  ISETP.LE.U32.AND P0, PT, R213, UR5, PT ;  /* 0x00000005d5007c0c */ /* 0x000fc8000bf03070 */
[----:B------:R-:W-:Y:S01]  /*58e0*/  ISETP.GE.U32.AND.EX P0, PT, R164, RZ, PT, P0 ;  /* 0x000000ffa400720c */ /* 0x000fe20003f06100 */
[----:B0-----:R-:W-:Y:S01]  /*58f0*/  FADD R204, R4, R5 ;  /* 0x0000000504cc7221 */ /* 0x001fe20000000000 */
[----:B-1----:R-:W-:-:S03]  /*5900*/  FADD R4, R162, R7 ;  /* 0x00000007a2047221 */ /* 0x002fc60000000000 */
[----:B------:R-:W-:Y:S01]  /*5910*/  FFMA R8, R207, R8, R204 ;  /* 0x00000008cf087223 */ /* 0x000fe200000000cc */
[----:B--2---:R-:W-:Y:S01]  /*5920*/  FADD R161, R6, R161 ;  /* 0x000000a106a17221 */ /* 0x004fe20000000000 */
[----:B------:R-:W-:Y:S01]  /*5930*/  FFMA R192, R205, R192, R4 ;  /* 0x000000c0cdc07223 */ /* 0x000fe20000000004 */
[----:B---3--:R-:W-:Y:S02]  /*5940*/  FADD R164, R160, R163 ;  /* 0x000000a3a0a47221 */ /* 0x008fe40000000000 */
[----:B------:R-:W-:Y:S01]  /*5950*/  FFMA R9, R220, R9, R161 ;  /* 0x00000009dc097223 */ /* 0x000fe200000000a1 */
[----:B------:R-:W-:Y:S01]  /*5960*/  IMAD R195, R189, 0x10, R195 ;  /* 0x00000010bdc37824 */ /* 0x000fe200078e02c3 */
[----:B------:R-:W-:Y:S01]  /*5970*/  LEA R201, R187, R201, 0x4 ;  /* 0x000000c9bbc97211 */ /* 0x000fe200078e20ff */
[----:B------:R-:W-:Y:S01]  /*5980*/  FFMA R186, R209, R186, R164 ;  /* 0x000000bad1ba7223 */ /* 0x000fe200000000a4 */
[----:B------:R-:W-:Y:S01]  /*5990*/  IMAD.MOV.U32 R4, RZ, RZ, R222 ;  /* 0x000000ffff047224 */ /* 0x000fe200078e00de */
[----:B------:R-:W-:Y:S01]  /*59a0*/  MOV R5, R166 ;  /* 0x000000a600057202 */ /* 0x000fe20000000f00 */
[----:B------:R-:W-:Y:S01]  /*59b0*/  IMAD.MOV.U32 R6, RZ, RZ, R165 ;  /* 0x000000ffff067224 */ /* 0x000fe200078e00a5 */
[----:B------:R-:W-:Y:S01]  /*59c0*/  MOV R204, R165 ;  /* 0x000000a500cc7202 */ /* 0x000fe20000000f00 */
[----:B------:R-:W-:-:S02]  /*59d0*/  IMAD.MOV.U32 R7, RZ, RZ, R167 ;  /* 0x000000ffff077224 */ /* 0x000fc400078e00a7 */
[----:B------:R-:W-:Y:S02]  /*59e0*/  IMAD.MOV.U32 R205, RZ, RZ, R222 ;  /* 0x000000ffffcd7224 */ /* 0x000fe400078e00de */
[----:B------:R-:W-:Y:S02]  /*59f0*/  IMAD.MOV.U32 R203, RZ, RZ, R166 ;  /* 0x000000ffffcb7224 */ /* 0x000fe400078e00a6 */
[----:B------:R-:W-:Y:S01]  /*5a00*/  IMAD.MOV.U32 R206, RZ, RZ, R167 ;  /* 0x000000ffffce7224 */ /* 0x000fe200078e00a7 */
[----:B------:R-:W-:Y:S02]  /*5a10*/  WARPGROUP.DEPBAR.LE gsb0, 0x0 ;  /* 0x00008000000079c5 */ /* 0x000fe40000010000 */
[----:B------:R-:W-:Y:S05]  /*5a20*/  @!P0 BRA `(.L_x_1) ;  /* 0xffffffe400088947 */ /* 0x000fea000383ffff */
.L_x_0:
[----:B------:R-:W-:Y:S01]  /*5a30*/  MOV R10, R192 ;  /* 0x000000c0000a7202 */ /* 0x000fe20000000f00 */
[----:B------:R-:W-:Y:S01]  /*5a40*/  FMUL R12, R87, 0.25 ;  /* 0x3e800000570c7820 */ /* 0x000fe20000400000 */
[----:B------:R-:W-:Y:S01]  /*5a50*/  FMUL R13, R86, 0.25 ;  /* 0x3e800000560d7820 */ /* 0x000fe20000400000 */
[----:B------:R-:W-:Y:S01]  /*5a60*/  LOP3.LUT R14, R0, 0xf, RZ, 0xc0, !PT ;  /* 0x0000000f000e7812 */ /* 0x000fe200078ec0ff */
[----:B------:R-:W-:Y:S01]  /*5a70*/  FMUL R17, R26, 0.25 ;  /* 0x3e8000001a117820 */ /* 0x000fe20000400000 */
[----:B------:R-:W-:Y:S01]  /*5a80*/  FSETP.GT.AND P3, PT, |R10|, 8.50705917302346158658e+37, PT ;  /* 0x7e8000000a00780b */ /* 0x000fe20003f64200 */
[----:B------:R-:W-:Y:S01]  /*5a90*/  FMUL R15, R82, 0.25 ;  /* 0x3e800000520f7820 */ /* 0x000fe20000400000 */
[----:B------:R-:W-:Y:S01]  /*5aa0*/  LOP3.LUT R11, R3, 0x38, RZ, 0xc0, !PT ;  /* 0x00000038030b7812 */ /* 0x000fe200078ec0ff */
[----:B------:R-:W-:Y:S01]  /*5ab0*/  FMUL R19, R24, 0.25 ;  /* 0x3e80000018137820 */ /* 0x000fe20000400000 */
[----:B------:R-:W-:Y:S01]  /*5ac0*/  FSEL R87, R12, R87, P3 ;  /* 0x000000570c577208 */ /* 0x000fe20001800000 */
[----:B------:R-:W-:Y:S01]  /*5ad0*/  FMUL R12, R83, 0.25 ;  /* 0x3e800000530c7820 */ /* 0x000fe20000400000 */
[----:B------:R-:W-:Y:S01]  /*5ae0*/  FSEL R86, R13, R86, P3 ;  /* 0x000000560d567208 */ /* 0x000fe20001800000 */
[----:B------:R-:W-:Y:S01]  /*5af0*/  FMUL R13, R78, 0.25 ;  /* 0x3e8000004e0d7820 */ /* 0x000fe20000400000 */
[----:B------:R-:W-:Y:S01]  /*5b00*/  LOP3.LUT R3, R190, 0x800, RZ, 0xc0, !PT ;  /* 0x00000800be037812 */ /* 0x000fe200078ec0ff */
[----:B------:R-:W-:Y:S01]  /*5b10*/  VIADD R11, R11, UR9 ;  /* 0x000000090b0b7c36 */ /* 0x000fe20008000000 */
[----:B------:R-:W-:Y:S01]  /*5b20*/  FSEL R83, R12, R83, P3 ;  /* 0x000000530c537208 */ /* 0x000fe20001800000 */
[----:B------:R-:W-:Y:S01]  /*5b30*/  FMUL R12, R75, 0.25 ;  /* 0x3e8000004b0c7820 */ /* 0x000fe20000400000 */
[----:B------:R-:W-:Y:S01]  /*5b40*/  FSEL R78, R13, R78, P3 ;  /* 0x0000004e0d4e7208 */ /* 0x000fe20001800000 */
[----:B------:R-:W-:Y:S01]  /*5b50*/  FMUL R13, R74, 0.25 ;  /* 0x3e8000004a0d7820 */ /* 0x000fe20000400000 */
[----:B------:R-:W-:Y:S01]  /*5b60*/  LEA R14, R14, UR9, 0x4 ;  /* 0x000000090e0e7c11 */ /* 0x000fe2000f8e20ff */
[----:B------:R-:W-:Y:S01]  /*5b70*/  FMUL R18, R29, 0.25 ;  /* 0x3e8000001d127820 */ /* 0x000fe20000400000 */
[----:B------:R-:W-:Y:S01]  /*5b80*/  FSEL R75, R12, R75, P3 ;  /* 0x0000004b0c4b7208 */ /* 0x000fe20001800000 */
[----:B------:R-:W-:Y:S01]  /*5b90*/  FMUL R12, R67, 0.25 ;  /* 0x3e800000430c7820 */ /* 0x000fe20000400000 */
[----:B------:R-:W-:Y:S01]  /*5ba0*/  FSEL R74, R13, R74, P3 ;  /* 0x0000004a0d4a7208 */ /* 0x000fe20001800000 */
[----:B------:R-:W-:Y:S01]  /*5bb0*/  FMUL R13, R66, 0.25 ;  /* 0x3e800000420d7820 */ /* 0x000fe20000400000 */
[----:B------:R-:W-:-:S02]  /*5bc0*/  IMAD.IADD R3, R3, 0x1, R14 ;  /* 0x0000000103037824 */ /* 0x000fc400078e020e */
[----:B------:R-:W-:Y:S01]  /*5bd0*/  FMUL R14, R79, 0.25 ;  /* 0x3e8000004f0e7820 */ /* 0x000fe20000400000 */
[----:B------:R-:W-:Y:S01]  /*5be0*/  FSEL R67, R12, R67, P3 ;  /* 0x000000430c437208 */ /* 0x000fe20001800000 */
        /* <DEDUP_REMOVED lines=30> */
[----:B------:R-:W-:Y:S01]  /*5dd0*/  BAR.SYNC.DEFER_BLOCKING 0x0 ;  /* 0x0000000000007b1d */ /* 0x000fe20000010000 */
[----:B------:R-:W-:Y:S01]  /*5de0*/  FSEL R12, R13, R34, P3 ;  /* 0x000000220d0c7208 */ /* 0x000fe20001800000 */
[----:B------:R-:W-:Y:S01]  /*5df0*/  IMAD.MOV.U32 R13, RZ, RZ, R186 ;  /* 0x000000ffff0d7224 */ /* 0x000fe200078e00ba */
[----:B------:R-:W-:Y:S01]  /*5e00*/  FSEL R31, R14, R31, P3 ;  /* 0x0000001f0e1f7208 */ /* 0x000fe20001800000 */
[----:B------:R-:W-:Y:S01]  /*5e10*/  FMUL R14, R85, 0.25 ;  /* 0x3e800000550e7820 */ /* 0x000fe20000400000 */
[----:B------:R-:W-:Y:S01]  /*5e20*/  LOP3.LUT R16, R0, 0xf0, RZ, 0xc0, !PT ;  /* 0x000000f000107812 */ /* 0x000fe200078ec0ff */
[C---:B------:R-:W-:Y:S01]  /*5e30*/  FMUL R20, R13.reuse, 8388608 ;  /* 0x4b0000000d147820 */ /* 0x040fe20000400000 */
[----:B------:R-:W-:Y:S01]  /*5e40*/  FSETP.GT.AND P2, PT, |R13|, 8.50705917302346158658e+37, PT ;  /* 0x7e8000000d00780b */ /* 0x000fe20003f44200 */
[----:B------:R-:W-:Y:S01]  /*5e50*/  ULDC.64 UR4, c[0x0][0x270] ;  /* 0x00009c0000047ab9 */ /* 0x000fe20000000a00 */
[----:B------:R-:W-:Y:S01]  /*5e60*/  LEA R11, R16, R11, 0x2 ;  /* 0x0000000b100b7211 */ /* 0x000fe200078e10ff */
        /* <DEDUP_REMOVED lines=41> */
[----:B------:R-:W-:Y:S01]  /*6100*/  FSETP.GT.AND P0, PT, |R9|, 8.50705917302346158658e+37, PT ;  /* 0x7e8000000900780b */ /* 0x000fe20003f04200 */
[----:B------:R-:W-:Y:S01]  /*6110*/  UIMAD UR4, UR6, UR4, URZ ;  /* 0x00000004060472a4 */ /* 0x000fe2000f8e023f */
[----:B------:R-:W-:-:S02]  /*6120*/  FSEL R37, R14, R37, P2 ;  /* 0x000000250e257208 */ /* 0x000fc40001000000 */
        /* <DEDUP_REMOVED lines=62> */
[----:B------:R-:W-:-:S02]  /*6510*/  FSETP.GT.AND P1, PT, |R8|, 8.50705917302346158658e+37, PT ;  /* 0x7e8000000800780b */ /* 0x000fc40003f24200 */
        /* <DEDUP_REMOVED lines=88> */
[----:B------:R-:W-:-:S02]  /*6aa0*/  FSEL R92, R17, R92, P1 ;  /* 0x0000005c115c7208 */ /* 0x000fc40000800000 */
[----:B------:R-:W-:Y:S02]  /*6ab0*/  SHF.R.U32.HI R17, RZ, 0x1, R0 ;  /* 0x00000001ff117819 */ /* 0x000fe40000011600 */
[----:B------:R-:W-:Y:S01]  /*6ac0*/  FSEL R108, R19, R108, P1 ;  /* 0x0000006c136c7208 */ /* 0x000fe20000800000 */
[----:B------:R-:W-:Y:S01]  /*6ad0*/  FMUL R19, R96, 0.25 ;  /* 0x3e80000060137820 */ /* 0x000fe20000400000 */
[----:B------:R-:W-:Y:S02]  /*6ae0*/  FSEL R15, R15, R32, P2 ;  /* 0x000000200f0f7208 */ /* 0x000fe40001000000 */
[----:B------:R-:W-:Y:S02]  /*6af0*/  FSEL R97, R18, R97, P1 ;  /* 0x0000006112617208 */ /* 0x000fe40000800000 */
[----:B------:R-:W-:Y:S01]  /*6b00*/  FSEL R93, R16, R93, P1 ;  /* 0x0000005d105d7208 */ /* 0x000fe20000800000 */
[----:B------:R-:W-:Y:S01]  /*6b10*/  FMUL R16, R89, 0.25 ;  /* 0x3e80000059107820 */ /* 0x000fe20000400000 */
[----:B------:R-:W-:-:S02]  /*6b20*/  LOP3.LUT R18, R0, 0xe0, RZ, 0xc0, !PT ;  /* 0x000000e000127812 */ /* 0x000fc400078ec0ff */
[----:B------:R-:W-:Y:S01]  /*6b30*/  LOP3.LUT R32, R17, 0x4, RZ, 0xc0, !PT ;  /* 0x0000000411207812 */ /* 0x000fe200078ec0ff */
[C---:B------:R-:W-:Y:S01]  /*6b40*/  FMUL R17, R8.reuse, 8388608 ;  /* 0x4b00000008117820 */ /* 0x040fe20000400000 */
[----:B------:R-:W-:Y:S01]  /*6b50*/  FSETP.GEU.AND P4, PT, R8, 1.175494350822287508e-38, PT ;  /* 0x008000000800780b */ /* 0x000fe20003f8e000 */
[----:B------:R-:W-:Y:S01]  /*6b60*/  IMAD R3, R18, 0x8, R3 ;  /* 0x0000000812037824 */ /* 0x000fe200078e0203 */
[----:B------:R-:W-:Y:S01]  /*6b70*/  FSEL R96, R19, R96, P1 ;  /* 0x0000006013607208 */ /* 0x000fe20000800000 */
[----:B------:R-:W-:Y:S01]  /*6b80*/  FMUL R19, R88, 0.25 ;  /* 0x3e80000058137820 */ /* 0x000fe20000400000 */
[----:B------:R-:W-:Y:S01]  /*6b90*/  FSEL R153, R16, R89, P1 ;  /* 0x0000005910997208 */ /* 0x000fe20000800000 */
[----:B------:R-:W-:Y:S01]  /*6ba0*/  FMUL R18, R9, 8388608 ;  /* 0x4b00000009127820 */ /* 0x000fe20000400000 */
[----:B------:R-:W-:Y:S01]  /*6bb0*/  FSEL R16, R17, R8, !P4 ;  /* 0x0000000811107208 */ /* 0x000fe20006000000 */
[----:B------:R-:W-:Y:S01]  /*6bc0*/  FMUL R17, R10, 8388608 ;  /* 0x4b0000000a117820 */ /* 0x000fe20000400000 */
[----:B------:R-:W-:Y:S01]  /*6bd0*/  FSETP.GEU.AND P6, PT, R9, 1.175494350822287508e-38, PT ;  /* 0x008000000900780b */ /* 0x000fe20003fce000 */
[----:B------:R-:W-:Y:S01]  /*6be0*/  IMAD.IADD R32, R32, 0x1, R11 ;  /* 0x0000000120207824 */ /* 0x000fe200078e020b */
[----:B------:R-:W-:-:S02]  /*6bf0*/  FSEL R152, RZ, -23, P4 ;  /* 0xc1b80000ff987808 */ /* 0x000fc40002000000 */
[----:B------:R-:W-:Y:S02]  /*6c00*/  FSETP.GEU.AND P4, PT, R10, 1.175494350822287508e-38, PT ;  /* 0x008000000a00780b */ /* 0x000fe40003f8e000 */
[----:B------:R-:W-:Y:S02]  /*6c10*/  FSEL R154, R19, R88, P1 ;  /* 0x00000058139a7208 */ /* 0x000fe40000800000 */
[----:B------:R-:W-:Y:S02]  /*6c20*/  FSEL R19, R18, R9, !P6 ;  /* 0x0000000912137208 */ /* 0x000fe40007000000 */
[----:B------:R-:W-:Y:S02]  /*6c30*/  FSEL R23, RZ, -23, P6 ;  /* 0xc1b80000ff177808 */ /* 0x000fe40003000000 */
[C---:B------:R-:W-:Y:S01]  /*6c40*/  FSETP.GEU.AND P6, PT, |R10|.reuse, 1.175494350822287508e-38, PT ;  /* 0x008000000a00780b */ /* 0x040fe20003fce200 */
[----:B------:R-:W-:Y:S01]  /*6c50*/  VIADD R22, R19, 0xc0cafb0d ;  /* 0xc0cafb0d13167836 */ /* 0x000fe20000000000 */
[----:B------:R-:W-:Y:S01]  /*6c60*/  FSEL R17, R17, R10, !P4 ;  /* 0x0000000a11117208 */ /* 0x000fe20006000000 */
[----:B------:R-:W-:Y:S01]  /*6c70*/  @P3 FMUL R10, R10, 0.25 ;  /* 0x3e8000000a0a3820 */ /* 0x000fe20000400000 */
[----:B------:R-:W-:-:S02]  /*6c80*/  FSEL R156, RZ, -23, P4 ;  /* 0xc1b80000ff9c7808 */ /* 0x000fc40002000000 */
[----:B------:R-:W-:Y:S02]  /*6c90*/  FSETP.GEU.AND P4, PT, |R13|, 1.175494350822287508e-38, PT ;  /* 0x008000000d00780b */ /* 0x000fe40003f8e200 */
[C---:B------:R-:W-:Y:S01]  /*6ca0*/  FSETP.GEU.AND P3, PT, |R9|.reuse, 1.175494350822287508e-38, PT ;  /* 0x008000000900780b */ /* 0x040fe20003f6e200 */
[----:B------:R-:W-:Y:S01]  /*6cb0*/  @P0 FMUL R9, R9, 0.25 ;  /* 0x3e80000009090820 */ /* 0x000fe20000400000 */
[C---:B------:R-:W-:Y:S02]  /*6cc0*/  FSETP.GEU.AND P5, PT, R13.reuse, 1.175494350822287508e-38, PT ;  /* 0x008000000d00780b */ /* 0x040fe40003fae000 */
[----:B------:R-:W-:Y:S01]  /*6cd0*/  IADD3 R155, R16, -0x3f3504f3, RZ ;  /* 0xc0cafb0d109b7810 */ /* 0x000fe20007ffe0ff */
[----:B------:R-:W-:Y:S01]  /*6ce0*/  @!P6 FMUL R10, R10, 16777216 ;  /* 0x4b8000000a0ae820 */ /* 0x000fe20000400000 */
[----:B------:R-:W-:Y:S01]  /*6cf0*/  FSEL R18, R20, R13, !P5 ;  /* 0x0000000d14127208 */ /* 0x000fe20006800000 */
[----:B------:R-:W-:Y:S01]  /*6d00*/  @P2 FMUL R13, R13, 0.25 ;  /* 0x3e8000000d0d2820 */ /* 0x000fe20000400000 */
[----:B------:R-:W-:Y:S01]  /*6d10*/  LOP3.LUT R155, R155, 0xff800000, RZ, 0xc0, !PT ;  /* 0xff8000009b9b7812 */ /* 0x000fe200078ec0ff */
[----:B------:R-:W-:Y:S01]  /*6d20*/  @!P6 FMUL R86, R86, 16777216 ;  /* 0x4b8000005656e820 */ /* 0x000fe20000400000 */
[----:B------:R-:W-:Y:S01]  /*6d30*/  IADD3 R88, R17, -0x3f3504f3, RZ ;  /* 0xc0cafb0d11587810 */ /* 0x000fe20007ffe0ff */
[----:B------:R-:W-:Y:S01]  /*6d40*/  @!P4 FMUL R13, R13, 16777216 ;  /* 0x4b8000000d0dc820 */ /* 0x000fe20000400000 */
[----:B------:R-:W0:Y:S01]  /*6d50*/  MUFU.RCP R10, R10 ;  /* 0x0000000a000a7308 */ /* 0x000e220000001000 */
[----:B------:R-:W-:Y:S01]  /*6d60*/  @!P3 FMUL R9, R9, 16777216 ;  /* 0x4b8000000909b820 */ /* 0x000fe20000400000 */
[----:B------:R-:W-:Y:S01]  /*6d70*/  VIADD R89, R18, 0xc0cafb0d ;  /* 0xc0cafb0d12597836 */ /* 0x000fe20000000000 */
[----:B------:R-:W-:Y:S01]  /*6d80*/  FSETP.GEU.AND P2, PT, |R8|, 1.175494350822287508e-38, PT ;  /* 0x008000000800780b */ /* 0x000fe20003f4e200 */
[----:B------:R-:W-:Y:S01]  /*6d90*/  @!P6 FMUL R87, R87, 16777216 ;  /* 0x4b8000005757e820 */ /* 0x000fe20000400000 */
[----:B------:R-:W-:Y:S01]  /*6da0*/  I2FP.F32.S32 R21, R155 ;  /* 0x0000009b00157245 */ /* 0x000fe20000201400 */
[----:B------:R-:W-:Y:S01]  /*6db0*/  @!P6 FMUL R83, R83, 16777216 ;  /* 0x4b8000005353e820 */ /* 0x000fe20000400000 */
[----:B------:R-:W-:Y:S01]  /*6dc0*/  LOP3.LUT R89, R89, 0xff800000, RZ, 0xc0, !PT ;  /* 0xff80000059597812 */ /* 0x000fe200078ec0ff */
[----:B------:R-:W1:Y:S01]  /*6dd0*/  MUFU.RCP R13, R13 ;  /* 0x0000000d000d7308 */ /* 0x000e620000001000 */
[----:B------:R-:W-:Y:S01]  /*6de0*/  FSEL R33, RZ, -23, P5 ;  /* 0xc1b80000ff217808 */ /* 0x000fe20002800000 */
[----:B------:R-:W-:Y:S01]  /*6df0*/  @!P6 FMUL R82, R82, 16777216 ;  /* 0x4b8000005252e820 */ /* 0x000fe20000400000 */
[----:B------:R-:W-:Y:S01]  /*6e00*/  LOP3.LUT R88, R88, 0xff800000, RZ, 0xc0, !PT ;  /* 0xff80000058587812 */ /* 0x000fe200078ec0ff */
[----:B------:R-:W-:Y:S01]  /*6e10*/  @!P6 FMUL R79, R79, 16777216 ;  /* 0x4b8000004f4fe820 */ /* 0x000fe20000400000 */
[----:B------:R-:W-:Y:S01]  /*6e20*/  I2FP.F32.S32 R34, R89 ;  /* 0x0000005900227245 */ /* 0x000fe20000201400 */
[----:B------:R-:W-:Y:S01]  /*6e30*/  @!P6 FMUL R78, R78, 16777216 ;  /* 0x4b8000004e4ee820 */ /* 0x000fe20000400000 */
[----:B------:R-:W-:Y:S01]  /*6e40*/  @!P6 FMUL R75, R75, 16777216 ;  /* 0x4b8000004b4be820 */ /* 0x000fe20000400000 */
[----:B------:R-:W2:Y:S01]  /*6e50*/  MUFU.RCP R9, R9 ;  /* 0x0000000900097308 */ /* 0x000ea20000001000 */
[----:B------:R-:W-:Y:S01]  /*6e60*/  @!P6 FMUL R74, R74, 16777216 ;  /* 0x4b8000004a4ae820 */ /* 0x000fe20000400000 */
        /* <DEDUP_REMOVED lines=24> */
[-C--:B------:R-:W-:Y:S01]  /*6ff0*/  I2FP.F32.S32 R157, R88.reuse ;  /* 0x00000058009d7245 */ /* 0x080fe20000201400 */
[----:B------:R-:W-:Y:S01]  /*7000*/  FFMA.FTZ R152, R21, 1.1920928955078125e-07, R152 ;  /* 0x3400000015987823 */ /* 0x000fe20000010098 */
[----:B------:R-:W-:Y:S01]  /*7010*/  @!P4 FMUL R25, R25, 16777216 ;  /* 0x4b8000001919c820 */ /* 0x000fe20000400000 */
[----:B------:R-:W-:Y:S01]  /*7020*/  @!P3 FMUL R91, R91, 16777216 ;  /* 0x4b8000005b5bb820 */ /* 0x000fe20000400000 */
[----:B------:R-:W-:Y:S01]  /*7030*/  @!P3 FMUL R90, R90, 16777216 ;  /* 0x4b8000005a5ab820 */ /* 0x000fe20000400000 */
[----:B------:R-:W-:Y:S01]  /*7040*/  FFMA.FTZ R21, R34, 1.1920928955078125e-07, R33 ;  /* 0x3400000022157823 */ /* 0x000fe20000010021 */
[----:B------:R-:W-:Y:S01]  /*7050*/  @!P3 FMUL R103, R103, 16777216 ;  /* 0x4b8000006767b820 */ /* 0x000fe20000400000 */
[----:B------:R-:W-:Y:S01]  /*7060*/  IADD3 R88, R17, -R88, RZ ;  /* 0x8000005811587210 */ /* 0x000fe20007ffe0ff */
[----:B0-----:R-:W-:Y:S01]  /*7070*/  FMUL R34, R10, R86 ;  /* 0x000000560a227220 */ /* 0x001fe20000400000 */
[----:B------:R-:W-:Y:S01]  /*7080*/  LOP3.LUT R22, R22, 0xff800000, RZ, 0xc0, !PT ;  /* 0xff80000016167812 */ /* 0x000fe200078ec0ff */
[----:B------:R-:W-:-:S02]  /*7090*/  IMAD.IADD R89, R18, 0x1, -R89 ;  /* 0x0000000112597824 */ /* 0x000fc400078e0a59 */
[C---:B------:R-:W-:Y:S01]  /*70a0*/  FMUL R33, R10.reuse, R87 ;  /* 0x000000570a217220 */ /* 0x040fe20000400000 */
        /* <DEDUP_REMOVED lines=29> */
[----:B------:R-:W-:Y:S01]  /*7280*/  FMUL R86, R10, R26 ;  /* 0x0000001a0a567220 */ /* 0x000fe20000400000 */
[----:B------:R-:W-:Y:S01]  /*7290*/  @!P4 FMUL R37, R37, 16777216 ;  /* 0x4b8000002525c820 */ /* 0x000fe20000400000 */
[----:B------:R-:W-:Y:S01]  /*72a0*/  @P1 FMUL R8, R8, 0.25 ;  /* 0x3e80000008081820 */ /* 0x000fe20000400000 */
        /* <DEDUP_REMOVED lines=29> */
[----:B-1----:R-:W-:Y:S01]  /*7480*/  FMUL R10, R13, R25 ;  /* 0x000000190d0a7220 */ /* 0x002fe20000400000 */
        /* <DEDUP_REMOVED lines=29> */
[C---:B--2---:R-:W-:Y:S01]  /*7660*/  FMUL R87, R9.reuse, R91 ;  /* 0x0000005b09577220 */ /* 0x044fe20000400000 */
[C---:B------:R-:W-:Y:S01]  /*7670*/  FMUL R90, R9.reuse, R90 ;  /* 0x0000005a095a7220 */ /* 0x040fe20000400000 */
[----:B------:R-:W-:Y:S01]  /*7680*/  @!P4 FMUL R24, R24, 16777216 ;  /* 0x4b8000001818c820 */ /* 0x000fe20000400000 */
[----:B------:R-:W-:Y:S01]  /*7690*/  FMUL R25, R9, R103 ;  /* 0x0000006709197220 */ /* 0x000fe20000400000 */
[----:B------:R-:W-:Y:S01]  /*76a0*/  I2FP.F32.S32 R20, R22 ;  /* 0x0000001600147245 */ /* 0x000fe20000201400 */
[----:B------:R-:W-:Y:S01]  /*76b0*/  IMAD.MOV.U32 R103, RZ, RZ, 0x3dc6b27f ;  /* 0x3dc6b27fff677424 */ /* 0x000fe200078e00ff */
[----:B------:R-:W-:Y:S01]  /*76c0*/  IADD3 R155, R16, -R155, RZ ;  /* 0x8000009b109b7210 */ /* 0x000fe20007ffe0ff */
[----:B------:R-:W-:Y:S01]  /*76d0*/  FADD R89, R89, -1 ;  /* 0xbf80000059597421 */ /* 0x000fe20000000000 */
[----:B------:R-:W-:Y:S01]  /*76e0*/  FADD R88, R88, -1 ;  /* 0xbf80000058587421 */ /* 0x000fe20000000000 */
[----:B------:R-:W-:Y:S01]  /*76f0*/  FMUL R26, R13, R37 ;  /* 0x000000250d1a7220 */ /* 0x000fe20000400000 */
[----:B------:R-:W-:Y:S01]  /*7700*/  @!P2 FMUL R8, R8, 16777216 ;  /* 0x4b8000000808a820 */ /* 0x000fe20000400000 */
        /* <DEDUP_REMOVED lines=59> */
[----:B------:R-:W-:Y:S01]  /*7ac0*/  FMUL R13, R13, R24 ;  /* 0x000000180d0d7220 */ /* 0x000fe20000400000 */
[----:B------:R-:W-:Y:S01]  /*7ad0*/  F2FP.BF16.F32.PACK_AB R9, R87, R90 ;  /* 0x0000005a5709723e */ /* 0x000fe200000010ff */
[-C--:B------:R-:W-:Y:S01]  /*7ae0*/  FFMA.FTZ R87, R88, R103.reuse, -0.16845393180847167969 ;  /* 0xbe2c7f3058577423 */ /* 0x080fe20000010067 */
[----:B------:R-:W-:Y:S01]  /*7af0*/  F2FP.BF16.F32.PACK_AB R11, R11, R86 ;  /* 0x000000560b0b723e */ /* 0x000fe200000010ff */
[----:B------:R-:W-:Y:S01]  /*7b00*/  FFMA.FTZ R86, R89, R103, -0.16845393180847167969 ;  /* 0xbe2c7f3059567423 */ /* 0x000fe20000010067 */
[----:B------:R-:W-:Y:S01]  /*7b10*/  FADD R155, R155, -1 ;  /* 0xbf8000009b9b7421 */ /* 0x000fe20000000000 */
[----:B------:R-:W-:Y:S01]  /*7b20*/  FADD R22, R22, -1 ;  /* 0xbf80000016167421 */ /* 0x000fe20000000000 */
[----:B------:R-:W0:Y:S01]  /*7b30*/  MUFU.RCP R8, R8 ;  /* 0x0000000800087308 */ /* 0x000e220000001000 */
[----:B------:R-:W-:Y:S01]  /*7b40*/  F2FP.BF16.F32.PACK_AB R10, R10, R13 ;  /* 0x0000000d0a0a723e */ /* 0x000fe200000010ff */
[----:B------:R-:W-:Y:S01]  /*7b50*/  FFMA.FTZ R86, R89, R86, 0.1716887056827545166 ;  /* 0x3e2fcf2a59567423 */ /* 0x000fe20000010056 */
[----:B------:R-:W-:Y:S01]  /*7b60*/  FFMA.FTZ R87, R88, R87, 0.1716887056827545166 ;  /* 0x3e2fcf2a58577423 */ /* 0x000fe20000010057 */
[-C--:B------:R-:W-:Y:S01]  /*7b70*/  FFMA.FTZ R24, R155, R103.reuse, -0.16845393180847167969 ;  /* 0xbe2c7f309b187423 */ /* 0x080fe20000010067 */
[----:B------:R-:W-:Y:S01]  /*7b80*/  FFMA.FTZ R13, R22, R103, -0.16845393180847167969 ;  /* 0xbe2c7f30160d7423 */ /* 0x000fe20000010067 */
[----:B------:R-:W-:Y:S01]  /*7b90*/  FFMA.FTZ R86, R89, R86, -0.17900948226451873779 ;  /* 0xbe374e4359567423 */ /* 0x000fe20000010056 */
[----:B------:R-:W-:Y:S01]  /*7ba0*/  FFMA.FTZ R87, R88, R87, -0.17900948226451873779 ;  /* 0xbe374e4358577423 */ /* 0x000fe20000010057 */
[----:B------:R-:W-:Y:S01]  /*7bb0*/  FFMA.FTZ R24, R155, R24, 0.1716887056827545166 ;  /* 0x3e2fcf2a9b187423 */ /* 0x000fe20000010018 */
[----:B------:R-:W-:Y:S01]  /*7bc0*/  FFMA.FTZ R13, R22, R13, 0.1716887056827545166 ;  /* 0x3e2fcf2a160d7423 */ /* 0x000fe2000001000d */
[----:B------:R-:W-:Y:S01]  /*7bd0*/  FFMA.FTZ R86, R89, R86, 0.20512372255325317383 ;  /* 0x3e520bf459567423 */ /* 0x000fe20000010056 */
[----:B------:R-:W-:Y:S01]  /*7be0*/  FFMA.FTZ R87, R88, R87, 0.20512372255325317383 ;  /* 0x3e520bf458577423 */ /* 0x000fe20000010057 */
[----:B------:R-:W-:Y:S01]  /*7bf0*/  FFMA.FTZ R24, R155, R24, -0.17900948226451873779 ;  /* 0xbe374e439b187423 */ /* 0x000fe20000010018 */
[----:B------:R-:W-:Y:S01]  /*7c00*/  FFMA.FTZ R13, R22, R13, -0.17900948226451873779 ;  /* 0xbe374e43160d7423 */ /* 0x000fe2000001000d */
[----:B------:R-:W-:Y:S01]  /*7c10*/  @!P2 FMUL R153, R153, 16777216 ;  /* 0x4b8000009999a820 */ /* 0x000fe20000400000 */
[----:B------:R-:W-:Y:S01]  /*7c20*/  @!P2 FMUL R154, R154, 16777216 ;  /* 0x4b8000009a9aa820 */ /* 0x000fe20000400000 */
[----:B------:R-:W-:Y:S01]  /*7c30*/  FFMA.FTZ R86, R89, R86, -0.24046532809734344482 ;  /* 0xbe763c8b59567423 */ /* 0x000fe20000010056 */
[----:B------:R-:W-:Y:S01]  /*7c40*/  FFMA.FTZ R87, R88, R87, -0.24046532809734344482 ;  /* 0xbe763c8b58577423 */ /* 0x000fe20000010057 */
[----:B------:R-:W-:Y:S01]  /*7c50*/  FFMA.FTZ R24, R155, R24, 0.20512372255325317383 ;  /* 0x3e520bf49b187423 */ /* 0x000fe20000010018 */
[----:B------:R-:W-:Y:S01]  /*7c60*/  FFMA.FTZ R13, R22, R13, 0.20512372255325317383 ;  /* 0x3e520bf4160d7423 */ /* 0x000fe2000001000d */
        /* <DEDUP_REMOVED lines=30> */
[C---:B0-----:R-:W-:Y:S01]  /*7e50*/  FMUL R153, R8.reuse, R153 ;  /* 0x0000009908997220 */ /* 0x041fe20000400000 */
[----:B------:R-:W-:Y:S01]  /*7e60*/  FMUL R154, R8, R154 ;  /* 0x0000009a089a7220 */ /* 0x000fe20000400000 */
[----:B------:R-:W-:Y:S01]  /*7e70*/  FFMA.FTZ R86, R89, R86, 0.28857114911079406738 ;  /* 0x3e93bf9959567423 */ /* 0x000fe20000010056 */
[----:B------:R-:W-:Y:S01]  /*7e80*/  FFMA.FTZ R87, R88, R87, 0.28857114911079406738 ;  /* 0x3e93bf9958577423 */ /* 0x000fe20000010057 */
[----:B------:R-:W-:Y:S01]  /*7e90*/  FFMA.FTZ R24, R155, R24, -0.24046532809734344482 ;  /* 0xbe763c8b9b187423 */ /* 0x000fe20000010018 */
[----:B------:R-:W-:Y:S01]  /*7ea0*/  FFMA.FTZ R13, R22, R13, -0.24046532809734344482 ;  /* 0xbe763c8b160d7423 */ /* 0x000fe2000001000d */
        /* <DEDUP_REMOVED lines=30> */
[----:B------:R-:W-:Y:S01]  /*8090*/  FFMA.FTZ R86, R89, R86, -0.36067417263984680176 ;  /* 0xbeb8aa4959567423 */ /* 0x000fe20000010056 */
[----:B------:R-:W-:Y:S01]  /*80a0*/  FFMA.FTZ R87, R88, R87, -0.36067417263984680176 ;  /* 0xbeb8aa4958577423 */ /* 0x000fe20000010057 */
[----:B------:R-:W-:Y:S01]  /*80b0*/  F2FP.BF16.F32.PACK_AB R8, R153, R154 ;  /* 0x0000009a9908723e */ /* 0x000fe200000010ff */
[----:B------:R-:W-:Y:S01]  /*80c0*/  FFMA.FTZ R24, R155, R24, 0.28857114911079406738 ;  /* 0x3e93bf999b187423 */ /* 0x000fe20000010018 */
[----:B------:R-:W-:Y:S01]  /*80d0*/  FFMA.FTZ R13, R22, R13, 0.28857114911079406738 ;  /* 0x3e93bf99160d7423 */ /* 0x000fe2000001000d */
[----:B------:R-:W-:Y:S01]  /*80e0*/  FFMA.FTZ R86, R89, R86, 0.48089820146560668945 ;  /* 0x3ef6384a59567423 */ /* 0x000fe20000010056 */
[----:B------:R-:W-:Y:S01]  /*80f0*/  FFMA.FTZ R87, R88, R87, 0.48089820146560668945 ;  /* 0x3ef6384a58577423 */ /* 0x000fe20000010057 */
[----:B------:R-:W-:Y:S01]  /*8100*/  FFMA.FTZ R24, R155, R24, -0.36067417263984680176 ;  /* 0xbeb8aa499b187423 */ /* 0x000fe20000010018 */
[----:B------:R-:W-:Y:S01]  /*8110*/  FFMA.FTZ R13, R22, R13, -0.36067417263984680176 ;  /* 0xbeb8aa49160d7423 */ /* 0x000fe2000001000d */
[----:B------:R0:W-:Y:S01]  /*8120*/  STSM.16.M88.4 [R3], R8 ;  /* 0x0000000803007844 */ /* 0x0001e20000000200 */
[----:B------:R-:W-:Y:S01]  /*8130*/  FFMA.FTZ R86, R89, R86, -0.72134751081466674805 ;  /* 0xbf38aa3b59567423 */ /* 0x000fe20000010056 */
[----:B------:R-:W-:Y:S01]  /*8140*/  FFMA.FTZ R87, R88, R87, -0.72134751081466674805 ;  /* 0xbf38aa3b58577423 */ /* 0x000fe20000010057 */
[----:B------:R-:W-:Y:S01]  /*8150*/  FFMA.FTZ R24, R155, R24, 0.48089820146560668945 ;  /* 0x3ef6384a9b187423 */ /* 0x000fe20000010018 */
[----:B------:R-:W-:Y:S01]  /*8160*/  FFMA.FTZ R13, R22, R13, 0.48089820146560668945 ;  /* 0x3ef6384a160d7423 */ /* 0x000fe2000001000d */
[----:B------:R-:W-:Y:S01]  /*8170*/  ISETP.GE.U32.AND P0, PT, R16, 0x7f800000, PT ;  /* 0x7f8000001000780c */ /* 0x000fe20003f06070 */
[----:B------:R-:W-:Y:S01]  /*8180*/  FMUL R86, R89, R86 ;  /* 0x0000005659567220 */ /* 0x000fe20000400000 */
[----:B------:R-:W-:Y:S01]  /*8190*/  ISETP.GE.U32.AND P1, PT, R19, 0x7f800000, PT ;  /* 0x7f8000001300780c */ /* 0x000fe20003f26070 */
[----:B------:R-:W-:Y:S01]  /*81a0*/  FMUL R87, R88, R87 ;  /* 0x0000005758577220 */ /* 0x000fe20000400000 */
[----:B------:R-:W-:Y:S01]  /*81b0*/  ISETP.GE.U32.AND P5, PT, R18, 0x7f800000, PT ;  /* 0x7f8000001200780c */ /* 0x000fe20003fa6070 */
[----:B------:R-:W-:Y:S01]  /*81c0*/  FFMA.FTZ R24, R155, R24, -0.72134751081466674805 ;  /* 0xbf38aa3b9b187423 */ /* 0x000fe20000010018 */
[----:B------:R-:W-:Y:S01]  /*81d0*/  ISETP.GE.U32.AND P4, PT, R17, 0x7f800000, PT ;  /* 0x7f8000001100780c */ /* 0x000fe20003f86070 */
[----:B------:R-:W-:Y:S01]  /*81e0*/  FFMA.FTZ R13, R22, R13, -0.72134751081466674805 ;  /* 0xbf38aa3b160d7423 */ /* 0x000fe2000001000d */
[----:B------:R-:W-:Y:S01]  /*81f0*/  FMUL R86, R89, R86 ;  /* 0x0000005659567220 */ /* 0x000fe20000400000 */
[----:B------:R-:W-:Y:S01]  /*8200*/  FMUL R87, R88, R87 ;  /* 0x0000005758577220 */ /* 0x000fe20000400000 */
[----:B------:R-:W-:Y:S01]  /*8210*/  FMUL R24, R155, R24 ;  /* 0x000000189b187220 */ /* 0x000fe20000400000 */
[----:B------:R-:W-:Y:S01]  /*8220*/  FMUL R13, R22, R13 ;  /* 0x0000000d160d7220 */ /* 0x000fe20000400000 */
[----:B------:R-:W-:Y:S01]  /*8230*/  FFMA.FTZ R23, R20, 1.1920928955078125e-07, R23 ;  /* 0x3400000014177823 */ /* 0x000fe20000010017 */
[----:B------:R-:W-:Y:S01]  /*8240*/  FFMA.FTZ R20, R157, 1.1920928955078125e-07, R156 ;  /* 0x340000009d147823 */ /* 0x000fe2000001009c */
[----:B0-----:R-:W-:Y:S01]  /*8250*/  FFMA.FTZ R8, R89, 1.4426950216293334961, R86 ;  /* 0x3fb8aa3b59087823 */ /* 0x001fe20000010056 */
[----:B------:R-:W-:Y:S01]  /*8260*/  FFMA.FTZ R9, R88, 1.4426950216293334961, R87 ;  /* 0x3fb8aa3b58097823 */ /* 0x000fe20000010057 */
[----:B------:R-:W-:Y:S01]  /*8270*/  FMUL R24, R155, R24 ;  /* 0x000000189b187220 */ /* 0x000fe20000400000 */
[----:B------:R-:W-:Y:S01]  /*8280*/  FMUL R13, R22, R13 ;  /* 0x0000000d160d7220 */ /* 0x000fe20000400000 */
[----:B------:R-:W-:Y:S01]  /*8290*/  LOP3.LUT R89, R0, 0xff, RZ, 0xc0, !PT ;  /* 0x000000ff00597812 */ /* 0x000fe200078ec0ff */
[----:B------:R-:W-:Y:S01]  /*82a0*/  FADD R87, R21, R8 ;  /* 0x0000000815577221 */ /* 0x000fe20000000000 */
[----:B------:R-:W-:Y:S01]  /*82b0*/  FADD R88, R20, R9 ;  /* 0x0000000914587221 */ /* 0x000fe20000000000 */
[----:B------:R-:W-:Y:S01]  /*82c0*/  FFMA.FTZ R155, R155, 1.4426950216293334961, R24 ;  /* 0x3fb8aa3b9b9b7823 */ /* 0x000fe20000010018 */
[----:B------:R-:W-:Y:S01]  /*82d0*/  FFMA.FTZ R22, R22, 1.4426950216293334961, R13 ;  /* 0x3fb8aa3b16167823 */ /* 0x000fe2000001000d */
[----:B------:R-:W-:Y:S01]  /*82e0*/  @P0 IMAD.MOV.U32 R11, RZ, RZ, 0x7f800000 ;  /* 0x7f800000ff0b0424 */ /* 0x000fe200078e00ff */
[----:B------:R-:W-:Y:S01]  /*82f0*/  @P5 MOV R9, 0x7f800000 ;  /* 0x7f80000000095802 */ /* 0x000fe20000000f00 */
[----:B------:R-:W-:Y:S01]  /*8300*/  @P1 IMAD.MOV.U32 R8, RZ, RZ, 0x7f800000 ;  /* 0x7f800000ff081424 */ /* 0x000fe200078e00ff */
[----:B------:R-:W-:Y:S01]  /*8310*/  LEA R89, R89, UR9, 0x4 ;  /* 0x0000000959597c11 */ /* 0x000fe2000f8e20ff */
[----:B------:R-:W-:-:S02]  /*8320*/  @P4 IMAD.MOV.U32 R10, RZ, RZ, 0x7f800000 ;  /* 0x7f800000ff0a4424 */ /* 0x000fc400078e00ff */
[----:B------:R-:W-:Y:S01]  /*8330*/  FADD R152, R152, R155 ;  /* 0x0000009b98987221 */ /* 0x000fe20000000000 */
[----:B------:R-:W-:Y:S01]  /*8340*/  FADD R86, R23, R22 ;  /* 0x0000001617567221 */ /* 0x000fe20000000000 */
[----:B------:R-:W-:Y:S01]  /*8350*/  @P0 FFMA.FTZ R152, R16, R11, +INF ;  /* 0x7f80000010980423 */ /* 0x000fe2000001000b */
[----:B------:R-:W-:Y:S01]  /*8360*/  @P1 FFMA.FTZ R86, R19, R8, +INF ;  /* 0x7f80000013561423 */ /* 0x000fe20000010008 */
[----:B------:R-:W-:Y:S01]  /*8370*/  @P5 FFMA.FTZ R87, R18, R9, +INF ;  /* 0x7f80000012575423 */ /* 0x000fe20000010009 */
[----:B------:R-:W-:Y:S01]  /*8380*/  @P4 FFMA.FTZ R88, R17, R10, +INF ;  /* 0x7f80000011584423 */ /* 0x000fe2000001000a */
[----:B------:R-:W-:Y:S01]  /*8390*/  BAR.SYNC.DEFER_BLOCKING 0x0 ;  /* 0x0000000000007b1d */ /* 0x000fe20000010000 */
[----:B------:R-:W-:Y:S02]  /*83a0*/  FSETP.NEU.AND P3, PT, R16, RZ, PT ;  /* 0x000000ff1000720b */ /* 0x000fe40003f6d000 */
[----:B------:R-:W-:Y:S02]  /*83b0*/  FSETP.NEU.AND P2, PT, R19, RZ, PT ;  /* 0x000000ff1300720b */ /* 0x000fe40003f4d000 */
[----:B------:R-:W-:-:S02]  /*83c0*/  FSETP.NEU.AND P1, PT, R18, RZ, PT ;  /* 0x000000ff1200720b */ /* 0x000fc40003f2d000 */
[----:B------:R-:W-:Y:S02]  /*83d0*/  FSETP.NEU.AND P0, PT, R17, RZ, PT ;  /* 0x000000ff1100720b */ /* 0x000fe40003f0d000 */
[----:B------:R-:W-:Y:S02]  /*83e0*/  F2FP.BF16.F32.PACK_AB R16, R93, R92 ;  /* 0x0000005c5d10723e */ /* 0x000fe400000010ff */
[----:B------:R-:W-:Y:S02]  /*83f0*/  F2FP.BF16.F32.PACK_AB R17, R95, R94 ;  /* 0x0000005e5f11723e */ /* 0x000fe400000010ff */
[----:B------:R-:W-:Y:S02]  /*8400*/  F2FP.BF16.F32.PACK_AB R18, R29, R28 ;  /* 0x0000001c1d12723e */ /* 0x000fe400000010ff */
[----:B------:R-:W-:Y:S02]  /*8410*/  F2FP.BF16.F32.PACK_AB R19, R31, R30 ;  /* 0x0000001e1f13723e */ /* 0x000fe400000010ff */
[----:B------:R-:W-:-:S02]  /*8420*/  F2FP.BF16.F32.PACK_AB R22, R14, R15 ;  /* 0x0000000f0e16723e */ /* 0x000fc400000010ff */
[----:B------:R-:W-:Y:S02]  /*8430*/  F2FP.BF16.F32.PACK_AB R23, R35, R12 ;  /* 0x0000000c2317723e */ /* 0x000fe400000010ff */
[----:B------:R-:W-:Y:S01]  /*8440*/  F2FP.BF16.F32.PACK_AB R20, R97, R96 ;  /* 0x000000606114723e */ /* 0x000fe200000010ff */
[----:B------:R-:W0:Y:S01]  /*8450*/  LDC R35, c[0x0][0x278] ;  /* 0x00009e00ff237b82 */ /* 0x000e220000000800 */
[----:B------:R-:W-:Y:S01]  /*8460*/  F2FP.BF16.F32.PACK_AB R21, R99, R98 ;  /* 0x000000626315723e */ /* 0x000fe200000010ff */
[----:B------:R-:W1:Y:S01]  /*8470*/  LDS.128 R8, [R89] ;  /* 0x0000000059087984 */ /* 0x000e620000000c00 */
[----:B------:R-:W-:Y:S02]  /*8480*/  F2FP.BF16.F32.PACK_AB R26, R26, R27 ;  /* 0x0000001b1a1a723e */ /* 0x000fe400000010ff */
[----:B------:R-:W-:-:S03]  /*8490*/  F2FP.BF16.F32.PACK_AB R24, R101, R100 ;  /* 0x000000646518723e */ /* 0x000fc600000010ff */
[----:B------:R-:W-:Y:S01]  /*84a0*/  BAR.SYNC.DEFER_BLOCKING 0x0 ;  /* 0x0000000000007b1d */ /* 0x000fe20000010000 */
[----:B------:R-:W-:Y:S02]  /*84b0*/  F2FP.BF16.F32.PACK_AB R25, R25, R102 ;  /* 0x000000661919723e */ /* 0x000fe400000010ff */
[----:B------:R-:W-:Y:S02]  /*84c0*/  F2FP.BF16.F32.PACK_AB R27, R39, R38 ;  /* 0x00000026271b723e */ /* 0x000fe400000010ff */
[----:B------:R-:W-:-:S03]  /*84d0*/  F2FP.BF16.F32.PACK_AB R28, R105, R104 ;  /* 0x00000068691c723e */ /* 0x000fc600000010ff */
[----:B------:R-:W2:Y:S01]  /*84e0*/  LDC R101, c[0x0][0x278] ;  /* 0x00009e00ff657b82 */ /* 0x000ea20000000800 */
[----:B------:R-:W-:Y:S02]  /*84f0*/  F2FP.BF16.F32.PACK_AB R29, R107, R106 ;  /* 0x0000006a6b1d723e */ /* 0x000fe400000010ff */
[----:B------:R-:W-:Y:S02]  /*8500*/  F2FP.BF16.F32.PACK_AB R30, R41, R40 ;  /* 0x00000028291e723e */ /* 0x000fe400000010ff */
[----:B------:R-:W-:Y:S02]  /*8510*/  F2FP.BF16.F32.PACK_AB R31, R43, R42 ;  /* 0x0000002a2b1f723e */ /* 0x000fe400000010ff */
[----:B------:R-:W-:Y:S02]  /*8520*/  F2FP.BF16.F32.PACK_AB R40, R109, R108 ;  /* 0x0000006c6d28723e */ /* 0x000fe400000010ff */
[----:B------:R-:W-:Y:S02]  /*8530*/  F2FP.BF16.F32.PACK_AB R41, R111, R110 ;  /* 0x0000006e6f29723e */ /* 0x000fe400000010ff */
[----:B------:R-:W-:Y:S01]  /*8540*/  F2FP.BF16.F32.PACK_AB R42, R45, R44 ;  /* 0x0000002c2d2a723e */ /* 0x000fe200000010ff */
[----:B0-----:R-:W-:Y:S01]  /*8550*/  IMAD R93, R35, 0x12, RZ ;  /* 0x00000012235d7824 */ /* 0x001fe200078e02ff */
[----:B------:R-:W-:Y:S01]  /*8560*/  F2FP.BF16.F32.PACK_AB R43, R47, R46 ;  /* 0x0000002e2f2b723e */ /* 0x000fe200000010ff */
[C---:B------:R-:W-:Y:S01]  /*8570*/  IMAD R95, R35.reuse, 0x14, RZ ;  /* 0x00000014235f7824 */ /* 0x040fe200078e02ff */
[----:B------:R-:W-:Y:S01]  /*8580*/  F2FP.BF16.F32.PACK_AB R36, R36, R91 ;  /* 0x0000005b2424723e */ /* 0x000fe200000010ff */
[----:B------:R-:W-:Y:S01]  /*8590*/  IMAD R91, R35, 0xc, RZ ;  /* 0x0000000c235b7824 */ /* 0x000fe200078e02ff */
[----:B------:R-:W-:Y:S01]  /*85a0*/  F2FP.BF16.F32.PACK_AB R37, R37, R114 ;  /* 0x000000722525723e */ /* 0x000fe200000010ff */
[----:B------:R-:W-:Y:S01]  /*85b0*/  STSM.16.M88.4 [R3], R16 ;  /* 0x0000001003007844 */ /* 0x000fe20000000200 */
[----:B------:R-:W-:Y:S01]  /*85c0*/  F2FP.BF16.F32.PACK_AB R38, R49, R48 ;  /* 0x000000303126723e */ /* 0x000fe200000010ff */
[----:B------:R-:W-:Y:S01]  /*85d0*/  IMAD R97, R35, 0x1a, RZ ;  /* 0x0000001a23617824 */ /* 0x000fe200078e02ff */
[----:B------:R-:W-:Y:S01]  /*85e0*/  F2FP.BF16.F32.PACK_AB R39, R51, R50 ;  /* 0x000000323327723e */ /* 0x000fe200000010ff */
[----:B------:R-:W-:Y:S01]  /*85f0*/  BAR.SYNC.DEFER_BLOCKING 0x0 ;  /* 0x0000000000007b1d */ /* 0x000fe20000010000 */
[----:B------:R-:W-:Y:S01]  /*8600*/  F2FP.BF16.F32.PACK_AB R48, R117, R116 ;  /* 0x000000747530723e */ /* 0x000fe200000010ff */
[----:B------:R-:W-:Y:S01]  /*8610*/  IMAD R99, R35, 0x1c, RZ ;  /* 0x0000001c23637824 */ /* 0x000fe200078e02ff */
        /* <DEDUP_REMOVED lines=21> */
[----:B------:R-:W0:Y:S01]  /*8770*/  LDS.128 R12, [R89] ;  /* 0x00000000590c7984 */ /* 0x000e220000000c00 */
[----:B------:R-:W-:Y:S01]  /*8780*/  F2FP.BF16.F32.PACK_AB R52, R129, R128 ;  /* 0x000000808134723e */ /* 0x000fe200000010ff */
[----:B------:R-:W-:Y:S01]  /*8790*/  IMAD R123, R35, 0x44, RZ ;  /* 0x00000044237b7824 */ /* 0x000fe200078e02ff */
[----:B------:R-:W-:Y:S01]  /*87a0*/  F2FP.BF16.F32.PACK_AB R53, R131, R130 ;  /* 0x000000828335723e */ /* 0x000fe200000010ff */
[----:B------:R-:W-:Y:S01]  /*87b0*/  BAR.SYNC.DEFER_BLOCKING 0x0 ;  /* 0x0000000000007b1d */ /* 0x000fe20000010000 */
[----:B------:R-:W-:Y:S01]  /*87c0*/  F2FP.BF16.F32.PACK_AB R54, R65, R64 ;  /* 0x000000404136723e */ /* 0x000fe200000010ff */
[----:B------:R-:W-:Y:S01]  /*87d0*/  IMAD R64, R2, UR5, RZ ;  /* 0x0000000502407c24 */ /* 0x000fe2000f8e02ff */
[----:B------:R-:W-:Y:S01]  /*87e0*/  F2FP.BF16.F32.PACK_AB R55, R67, R66 ;  /* 0x000000424337723e */ /* 0x000fe200000010ff */
[----:B------:R-:W-:Y:S01]  /*87f0*/  USHF.L.U32 UR5, UR4, 0x1, URZ ;  /* 0x0000000104057899 */ /* 0x000fe2000800063f */
[----:B------:R-:W-:Y:S01]  /*8800*/  F2FP.BF16.F32.PACK_AB R60, R133, R132 ;  /* 0x00000084853c723e */ /* 0x000fe200000010ff */
[----:B------:R-:W-:Y:S01]  /*8810*/  IMAD R125, R35, 0x46, RZ ;  /* 0x00000046237d7824 */ /* 0x000fe200078e02ff */
[----:B------:R-:W-:Y:S01]  /*8820*/  F2FP.BF16.F32.PACK_AB R61, R135, R134 ;  /* 0x00000086873d723e */ /* 0x000fe200000010ff */
[----:B------:R-:W-:Y:S01]  /*8830*/  IMAD R127, R35, 0x48, RZ ;  /* 0x00000048237f7824 */ /* 0x000fe200078e02ff */
[----:B------:R-:W-:Y:S01]  /*8840*/  F2FP.BF16.F32.PACK_AB R62, R69, R68 ;  /* 0x00000044453e723e */ /* 0x000fe200000010ff */
[----:B------:R-:W-:Y:S01]  /*8850*/  IMAD R129, R35, 0x4a, RZ ;  /* 0x0000004a23817824 */ /* 0x000fe200078e02ff */
[----:B------:R-:W-:Y:S01]  /*8860*/  F2FP.BF16.F32.PACK_AB R63, R71, R70 ;  /* 0x00000046473f723e */ /* 0x000fe200000010ff */
[----:B------:R-:W3:Y:S01]  /*8870*/  LDC.64 R68, c[0x0][0x228] ;  /* 0x00008a00ff447b82 */ /* 0x000ee20000000a00 */
[----:B------:R-:W-:-:S02]  /*8880*/  F2FP.BF16.F32.PACK_AB R136, R137, R136 ;  /* 0x000000888988723e */ /* 0x000fc400000010ff */
[----:B------:R-:W-:Y:S02]  /*8890*/  F2FP.BF16.F32.PACK_AB R137, R139, R138 ;  /* 0x0000008a8b89723e */ /* 0x000fe400000010ff */
[----:B------:R-:W-:Y:S01]  /*88a0*/  F2FP.BF16.F32.PACK_AB R138, R73, R72 ;  /* 0x00000048498a723e */ /* 0x000fe200000010ff */
[----:B------:R-:W-:Y:S01]  /*88b0*/  IMAD.SHL.U32 R73, R64, 0x2, RZ ;  /* 0x0000000240497824 */ /* 0x000fe200078e00ff */
[----:B------:R-:W-:Y:S02]  /*88c0*/  F2FP.BF16.F32.PACK_AB R139, R75, R74 ;  /* 0x0000004a4b8b723e */ /* 0x000fe400000010ff */
[----:B------:R-:W-:Y:S02]  /*88d0*/  F2FP.BF16.F32.PACK_AB R140, R141, R140 ;  /* 0x0000008c8d8c723e */ /* 0x000fe400000010ff */
[----:B------:R-:W-:Y:S01]  /*88e0*/  F2FP.BF16.F32.PACK_AB R141, R143, R142 ;  /* 0x0000008e8f8d723e */ /* 0x000fe200000010ff */
[----:B------:R-:W-:Y:S01]  /*88f0*/  STSM.16.M88.4 [R3], R20 ;  /* 0x0000001403007844 */ /* 0x000fe20000000200 */
[----:B------:R-:W-:-:S02]  /*8900*/  F2FP.BF16.F32.PACK_AB R142, R77, R76 ;  /* 0x0000004c4d8e723e */ /* 0x000fc400000010ff */
[----:B------:R-:W-:Y:S01]  /*8910*/  F2FP.BF16.F32.PACK_AB R143, R79, R78 ;  /* 0x0000004e4f8f723e */ /* 0x000fe200000010ff */
[----:B------:R-:W-:Y:S01]  /*8920*/  BAR.SYNC.DEFER_BLOCKING 0x0 ;  /* 0x0000000000007b1d */ /* 0x000fe20000010000 */
[----:B------:R-:W-:Y:S02]  /*8930*/  F2FP.BF16.F32.PACK_AB R144, R145, R144 ;  /* 0x000000909190723e */ /* 0x000fe400000010ff */
[----:B------:R-:W-:Y:S02]  /*8940*/  F2FP.BF16.F32.PACK_AB R145, R147, R146 ;  /* 0x000000929391723e */ /* 0x000fe400000010ff */
[----:B------:R-:W-:Y:S02]  /*8950*/  F2FP.BF16.F32.PACK_AB R146, R81, R80 ;  /* 0x000000505192723e */ /* 0x000fe400000010ff */
[----:B------:R-:W-:Y:S01]  /*8960*/  F2FP.BF16.F32.PACK_AB R147, R83, R82 ;  /* 0x000000525393723e */ /* 0x000fe200000010ff */
[----:B------:R-:W-:Y:S01]  /*8970*/  IMAD R83, R35, 0x6, RZ ;  /* 0x0000000623537824 */ /* 0x000fe200078e02ff */
[----:B---3--:R-:W-:Y:S01]  /*8980*/  IADD3 R72, P4, P5, R73, UR5, R68 ;  /* 0x0000000549487c10 */ /* 0x008fe2000fd9e044 */
[----:B------:R-:W-:Y:S01]  /*8990*/  IMAD.HI R68, R64, 0x2, RZ ;  /* 0x0000000240447827 */ /* 0x000fe200078e02ff */
[----:B------:R-:W-:Y:S01]  /*89a0*/  UIMAD.WIDE UR4, UR4, 0x2, URZ ;  /* 0x00000002040478a5 */ /* 0x000fe2000f8e023f */
[----:B------:R-:W-:-:S02]  /*89b0*/  F2FP.BF16.F32.PACK_AB R148, R149, R148 ;  /* 0x000000949594723e */ /* 0x000fc400000010ff */
[----:B------:R-:W-:Y:S02]  /*89c0*/  F2FP.BF16.F32.PACK_AB R149, R151, R150 ;  /* 0x000000969795723e */ /* 0x000fe400000010ff */
[----:B------:R-:W-:Y:S01]  /*89d0*/  F2FP.BF16.F32.PACK_AB R150, R85, R84 ;  /* 0x000000545596723e */ /* 0x000fe200000010ff */
[----:B------:R-:W-:Y:S01]  /*89e0*/  IMAD R85, R35, 0xa, RZ ;  /* 0x0000000a23557824 */ /* 0x000fe200078e02ff */
[----:B------:R-:W-:Y:S01]  /*89f0*/  IADD3.X R73, R68, UR5, R69, P4, P5 ;  /* 0x0000000544497c10 */ /* 0x000fe2000a7ea445 */
[----:B------:R-:W-:Y:S01]  /*8a00*/  ULDC UR4, c[0x0][0x27c] ;  /* 0x00009f0000047ab9 */ /* 0x000fe20000000800 */
[----:B------:R-:W-:Y:S01]  /*8a10*/  F2FP.BF16.F32.PACK_AB R151, R33, R34 ;  /* 0x000000222197723e */ /* 0x000fe200000010ff */
[C---:B------:R-:W-:Y:S01]  /*8a20*/  IMAD.SHL.U32 R33, R35.reuse, 0x4, RZ ;  /* 0x0000000423217824 */ /* 0x040fe200078e00ff */
[C---:B------:R-:W-:Y:S01]  /*8a30*/  SHF.L.U32 R77, R35.reuse, 0x1, RZ ;  /* 0x00000001234d7819 */ /* 0x040fe200000006ff */
[----:B------:R-:W-:Y:S01]  /*8a40*/  UIMAD UR4, UR6, UR4, URZ ;  /* 0x00000004060472a4 */ /* 0x000fe2000f8e023f */
[----:B------:R-:W3:Y:S01]  /*8a50*/  LDS.128 R16, [R89] ;  /* 0x0000000059107984 */ /* 0x000ee20000000c00 */
[----:B------:R-:W-:-:S02]  /*8a60*/  LEA R76, P5, R35, R72, 0x2 ;  /* 0x00000048234c7211 */ /* 0x000fc400078a10ff */
[-C--:B------:R-:W-:Y:S01]  /*8a70*/  IADD3 R74, P4, R77, R72.reuse, RZ ;  /* 0x000000484d4a7210 */ /* 0x080fe20007f9e0ff */
[----:B------:R-:W-:Y:S01]  /*8a80*/  BAR.SYNC.DEFER_BLOCKING 0x0 ;  /* 0x0000000000007b1d */ /* 0x000fe20000010000 */
[----:B-1----:R-:W-:Y:S01]  /*8a90*/  PRMT R34, R8, 0x7632, R34 ;  /* 0x0000763208227816 */ /* 0x002fe20000000022 */
[----:B------:R-:W-:Y:S01]  /*8aa0*/  USHF.L.U32 UR6, UR4, 0x2, URZ ;  /* 0x0000000204067899 */ /* 0x000fe2000800063f */
[-C--:B------:R-:W-:Y:S01]  /*8ab0*/  LEA.HI.X.SX32 R75, R35, R73.reuse, 0x1, P4 ;  /* 0x00000049234b7211 */ /* 0x080fe200020f0eff */
[----:B------:R-:W-:Y:S01]  /*8ac0*/  UIMAD.WIDE UR4, UR4, 0x4, URZ ;  /* 0x00000004040478a5 */ /* 0x000fe2000f8e023f */
[----:B------:R-:W-:Y:S02]  /*8ad0*/  LEA.HI.X.SX32 R77, R77, R73, 0x1, P5 ;  /* 0x000000494d4d7211 */ /* 0x000fe400028f0eff */
[-C--:B------:R-:W-:Y:S02]  /*8ae0*/  IADD3 R78, P5, R83, R72.reuse, RZ ;  /* 0x00000048534e7210 */ /* 0x080fe40007fbe0ff */
[----:B------:R-:W-:-:S02]  /*8af0*/  LEA R80, P4, R35, R72, 0x3 ;  /* 0x0000004823507211 */ /* 0x000fc400078818ff */
[----:B------:R-:W-:Y:S02]  /*8b00*/  PRMT R82, R11, 0x7632, R82 ;  /* 0x000076320b527816 */ /* 0x000fe40000000052 */
[----:B------:R-:W-:Y:S01]  /*8b10*/  LEA.HI.X.SX32 R81, R33, R73, 0x1, P4 ;  /* 0x0000004921517211 */ /* 0x000fe200020f0eff */
[----:B------:R-:W-:Y:S01]  /*8b20*/  IMAD.SHL.U32 R33, R35, 0x8, RZ ;  /* 0x0000000823217824 */ /* 0x000fe200078e00ff */
[----:B------:R-:W-:Y:S02]  /*8b30*/  FSEL R152, R152, -INF , P3 ;  /* 0xff80000098987808 */ /* 0x000fe40001800000 */
[----:B------:R-:W-:Y:S02]  /*8b40*/  FSEL R86, R86, -INF , P2 ;  /* 0xff80000056567808 */ /* 0x000fe40001000000 */
[----:B------:R-:W-:Y:S01]  /*8b50*/  FSEL R87, R87, -INF , P1 ;  /* 0xff80000057577808 */ /* 0x000fe20000800000 */
[----:B------:R-:W-:Y:S01]  /*8b60*/  FFMA R152, R152, 0.69314718246459960938, R7 ;  /* 0x3f31721898987823 */ /* 0x000fe20000000007 */
[----:B------:R-:W-:Y:S01]  /*8b70*/  SHF.L.U32 R0, R0, 0x1, RZ ;  /* 0x0000000100007819 */ /* 0x000fe200000006ff */
[----:B------:R-:W-:Y:S01]  /*8b80*/  FFMA R153, R86, 0.69314718246459960938, R5 ;  /* 0x3f31721856997823 */ /* 0x000fe20000000005 */
[----:B------:R-:W-:Y:S01]  /*8b90*/  STSM.16.M88.4 [R3], R24 ;  /* 0x0000001803007844 */ /* 0x000fe20000000200 */
[----:B------:R-:W-:Y:S01]  /*8ba0*/  FFMA R6, R87, 0.69314718246459960938, R6 ;  /* 0x3f31721857067823 */ /* 0x000fe20000000006 */
[----:B------:R-:W-:Y:S01]  /*8bb0*/  LOP3.LUT R5, R0, 0x1f8, RZ, 0xc0, !PT ;  /* 0x000001f800057812 */ /* 0x000fe200078ec0ff */
[----:B------:R-:W-:Y:S01]  /*8bc0*/  IMAD.HI R0, R2, 0x4, RZ ;  /* 0x0000000402007827 */ /* 0x000fe200078e02ff */
[----:B------:R-:W-:Y:S06]  /*8bd0*/  BAR.SYNC.DEFER_BLOCKING 0x0 ;  /* 0x0000000000007b1d */ /* 0x000fec0000010000 */
[----:B------:R-:W-:Y:S02]  /*8be0*/  LDS.128 R20, [R89] ;  /* 0x0000000059147984 */ /* 0x000fe40000000c00 */
[----:B------:R-:W-:Y:S06]  /*8bf0*/  BAR.SYNC.DEFER_BLOCKING 0x0 ;  /* 0x0000000000007b1d */ /* 0x000fec0000010000 */
[----:B------:R-:W-:Y:S02]  /*8c00*/  STSM.16.M88.4 [R3], R28 ;  /* 0x0000001c03007844 */ /* 0x000fe40000000200 */
        /* <DEDUP_REMOVED lines=37> */
[----:B------:R-:W1:Y:S02]  /*8e60*/  LDS.128 R64, [R89] ;  /* 0x0000000059407984 */ /* 0x000e640000000c00 */
[----:B------:R-:W-:Y:S06]  /*8e70*/  BAR.SYNC.DEFER_BLOCKING 0x0 ;  /* 0x0000000000007b1d */ /* 0x000fec0000010000 */
[----:B------:R-:W-:Y:S02]  /*8e80*/  STSM.16.M88.4 [R3], R144 ;  /* 0x0000009003007844 */ /* 0x000fe40000000200 */
[----:B------:R-:W-:Y:S06]  /*8e90*/  BAR.SYNC.DEFER_BLOCKING 0x0 ;  /* 0x0000000000007b1d */ /* 0x000fec0000010000 */
[----:B------:R-:W4:Y:S02]  /*8ea0*/  LDS.128 R68, [R89] ;  /* 0x0000000059447984 */ /* 0x000f240000000c00 */
[----:B------:R-:W-:Y:S06]  /*8eb0*/  BAR.SYNC.DEFER_BLOCKING 0x0 ;  /* 0x0000000000007b1d */ /* 0x000fec0000010000 */
[----:B------:R5:W-:Y:S02]  /*8ec0*/  STSM.16.M88.4 [R3], R148 ;  /* 0x0000009403007844 */ /* 0x000be40000000200 */
[----:B------:R-:W-:Y:S01]  /*8ed0*/  BAR.SYNC.DEFER_BLOCKING 0x0 ;  /* 0x0000000000007b1d */ /* 0x000fe20000010000 */
[----:B-----5:R-:W-:-:S05]  /*8ee0*/  IMAD R3, R35, 0x3, RZ ;  /* 0x0000000323037824 */ /* 0x020fca00078e02ff */
[----:B------:R-:W-:Y:S01]  /*8ef0*/  LEA.HI.X.SX32 R79, R3, R73, 0x1, P5 ;  /* 0x00000049034f7211 */ /* 0x000fe200028f0eff */
[----:B------:R-:W-:Y:S01]  /*8f00*/  IMAD R3, R35, 0x5, RZ ;  /* 0x0000000523037824 */ /* 0x000fe200078e02ff */
[----:B------:R5:W-:Y:S04]  /*8f10*/  STG.E.U16 desc[UR48][R72.64], R8 ;  /* 0x0000000848007986 */ /* 0x000be8000c101530 */
[----:B------:R2:W-:Y:S04]  /*8f20*/  STG.E.U16 desc[UR48][R74.64], R34 ;  /* 0x000000224a007986 */ /* 0x0005e8000c101530 */
[----:B------:R0:W-:Y:S01]  /*8f30*/  STG.E.U16 desc[UR48][R76.64], R9 ;  /* 0x000000094c007986 */ /* 0x0001e2000c101530 */
[----:B-----5:R-:W-:-:S02]  /*8f40*/  IADD3 R8, P6, R91, R72, RZ ;  /* 0x000000485b087210 */ /* 0x020fc40007fde0ff */
[----:B--2---:R-:W-:Y:S02]  /*8f50*/  PRMT R75, R9, 0x7632, R75 ;  /* 0x00007632094b7816 */ /* 0x004fe4000000004b */
[----:B------:R-:W-:Y:S02]  /*8f60*/  IADD3 R74, P5, R85, R72, RZ ;  /* 0x00000048554a7210 */ /* 0x000fe40007fbe0ff */
[----:B0-----:R-:W-:Y:S01]  /*8f70*/  LEA.HI.X.SX32 R9, R83, R73, 0x1, P6 ;  /* 0x0000004953097211 */ /* 0x001fe200030f0eff */
[----:B------:R-:W-:Y:S01]  /*8f80*/  IMAD R83, R35, 0xe, RZ ;  /* 0x0000000e23537824 */ /* 0x000fe200078e02ff */
[----:B------:R0:W-:Y:S01]  /*8f90*/  STG.E.U16 desc[UR48][R78.64], R75 ;  /* 0x0000004b4e007986 */ /* 0x0001e2000c101530 */
[----:B------:R-:W-:-:S03]  /*8fa0*/  PRMT R34, R10, 0x7632, R34 ;  /* 0x000076320a227816 */ /* 0x000fc60000000022 */
[-C--:B------:R-:W-:Y:S01]  /*8fb0*/  IADD3 R76, P4, R83, R72.reuse, RZ ;  /* 0x00000048534c7210 */ /* 0x080fe20007f9e0ff */
[----:B------:R2:W-:Y:S01]  /*8fc0*/  STG.E.U16 desc[UR48][R80.64], R10 ;  /* 0x0000000a50007986 */ /* 0x0005e2000c101530 */
[----:B0-----:R-:W-:Y:S01]  /*8fd0*/  LEA.HI.X.SX32 R75, R3, R73, 0x1, P5 ;  /* 0x00000049034b7211 */ /* 0x001fe200028f0eff */
[C---:B------:R-:W-:Y:S01]  /*8fe0*/  IMAD R3, R35.reuse, 0x7, RZ ;  /* 0x0000000723037824 */ /* 0x040fe200078e02ff */
[----:B------:R-:W-:-:S03]  /*8ff0*/  LEA R78, P5, R35, R72, 0x4 ;  /* 0x00000048234e7211 */ /* 0x000fc600078a20ff */
[----:B------:R0:W-:Y:S01]  /*9000*/  STG.E.U16 desc[UR48][R74.64], R34 ;  /* 0x000000224a007986 */ /* 0x0001e2000c101530 */
[-C--:B------:R-:W-:Y:S01]  /*9010*/  LEA.HI.X.SX32 R77, R3, R73.reuse, 0x1, P4 ;  /* 0x00000049034d7211 */ /* 0x080fe200020f0eff */
[----:B------:R-:W-:Y:S01]  /*9020*/  IMAD R3, R35, 0x9, RZ ;  /* 0x0000000923037824 */ /* 0x000fe200078e02ff */
[----:B------:R-:W-:Y:S01]  /*9030*/  LEA.HI.X.SX32 R79, R33, R73, 0x1, P5 ;  /* 0x00000049214f7211 */ /* 0x000fe200028f0eff */
[----:B------:R5:W-:Y:S01]  /*9040*/  STG.E.U16 desc[UR48][R8.64], R11 ;  /* 0x0000000b08007986 */ /* 0x000be2000c101530 */
[C---:B--2---:R-:W-:Y:S01]  /*9050*/  IMAD R81, R35.reuse, 0x16, RZ ;  /* 0x0000001623517824 */ /* 0x044fe200078e02ff */
[----:B------:R-:W-:Y:S02]  /*9060*/  SHF.L.U32 R33, R35, 0x4, RZ ;  /* 0x0000000423217819 */ /* 0x000fe400000006ff */
[----:B------:R-:W-:Y:S01]  /*9070*/  STG.E.U16 desc[UR48][R76.64], R82 ;  /* 0x000000524c007986 */ /* 0x000fe2000c101530 */
[----:B0-----:R-:W-:-:S03]  /*9080*/  IADD3 R74, P4, R93, R72, RZ ;  /* 0x000000485d4a7210 */ /* 0x001fc60007f9e0ff */
[----:B------:R0:W-:Y:S01]  /*9090*/  STG.E.U16 desc[UR48][R78.64], R12 ;  /* 0x0000000c4e007986 */ /* 0x0001e2000c101530 */
[----:B------:R-:W-:Y:S02]  /*90a0*/  PRMT R34, R15, 0x7632, R34 ;  /* 0x000076320f227816 */ /* 0x000fe40000000022 */
[-C--:B-----5:R-:W-:Y:S02]  /*90b0*/  IADD3 R8, P5, R95, R72.reuse, RZ ;  /* 0x000000485f087210 */ /* 0x0a0fe40007fbe0ff */
[-C--:B------:R-:W-:Y:S01]  /*90c0*/  LEA.HI.X.SX32 R75, R3, R73.reuse, 0x1, P4 ;  /* 0x00000049034b7211 */ /* 0x080fe200020f0eff */
[----:B------:R-:W-:Y:S01]  /*90d0*/  IMAD R3, R35, 0xb, RZ ;  /* 0x0000000b23037824 */ /* 0x000fe200078e02ff */
[----:B------:R-:W-:Y:S02]  /*90e0*/  PRMT R11, R12, 0x7632, R11 ;  /* 0x000076320c0b7816 */ /* 0x000fe4000000000b */
[----:B------:R-:W-:Y:S01]  /*90f0*/  LEA.HI.X.SX32 R9, R85, R73, 0x1, P5 ;  /* 0x0000004955097211 */ /* 0x000fe200028f0eff */
[----:B------:R-:W-:Y:S01]  /*9100*/  IMAD R85, R35, 0x18, RZ ;  /* 0x0000001823557824 */ /* 0x000fe200078e02ff */
[-C--:B------:R-:W-:Y:S01]  /*9110*/  IADD3 R10, P5, R81, R72.reuse, RZ ;  /* 0x00000048510a7210 */ /* 0x080fe20007fbe0ff */
[----:B------:R2:W-:Y:S01]  /*9120*/  STG.E.U16 desc[UR48][R74.64], R11 ;  /* 0x0000000b4a007986 */ /* 0x0005e2000c101530 */
[----:B0-----:R-:W-:Y:S01]  /*9130*/  IMAD R79, R35, 0x1e, RZ ;  /* 0x0000001e234f7824 */ /* 0x001fe200078e02ff */
[----:B------:R-:W-:-:S02]  /*9140*/  IADD3 R12, P6, R99, R72, RZ ;  /* 0x00000048630c7210 */ /* 0x000fc40007fde0ff */
[----:B------:R0:W-:Y:S01]  /*9150*/  STG.E.U16 desc[UR48][R8.64], R13 ;  /* 0x0000000d08007986 */ /* 0x0001e2000c101530 */
[----:B------:R-:W-:-:S04]  /*9160*/  IADD3 R76, P4, R85, R72, RZ ;  /* 0x00000048554c7210 */ /* 0x000fc80007f9e0ff */
[-C--:B------:R-:W-:Y:S01]  /*9170*/  LEA.HI.X.SX32 R77, R91, R73.reuse, 0x1, P4 ;  /* 0x000000495b4d7211 */ /* 0x080fe200020f0eff */
[----:B------:R-:W-:Y:S01]  /*9180*/  IMAD R91, R35, 0x24, RZ ;  /* 0x00000024235b7824 */ /* 0x000fe200078e02ff */
[-C--:B--2---:R-:W-:Y:S01]  /*9190*/  LEA.HI.X.SX32 R11, R3, R73.reuse, 0x1, P5 ;  /* 0x00000049030b7211 */ /* 0x084fe200028f0eff */
[----:B------:R-:W-:Y:S01]  /*91a0*/  IMAD R3, R35, 0xd, RZ ;  /* 0x0000000d23037824 */ /* 0x000fe200078e02ff */
[----:B0-----:R-:W-:Y:S02]  /*91b0*/  PRMT R9, R13, 0x7632, R9 ;  /* 0x000076320d097816 */ /* 0x001fe40000000009 */
[----:B------:R-:W-:Y:S02]  /*91c0*/  IADD3 R8, P5, R97, R72, RZ ;  /* 0x0000004861087210 */ /* 0x000fe40007fbe0ff */
[----:B------:R-:W-:Y:S01]  /*91d0*/  LEA.HI.X.SX32 R13, R83, R73, 0x1, P6 ;  /* 0x00000049530d7211 */ /* 0x000fe200030f0eff */
[----:B------:R0:W-:Y:S01]  /*91e0*/  STG.E.U16 desc[UR48][R10.64], R9 ;  /* 0x000000090a007986 */ /* 0x0001e2000c101530 */
[----:B------:R-:W-:-:S03]  /*91f0*/  IMAD R83, R35, 0x22, RZ ;  /* 0x0000002223537824 */ /* 0x000fc600078e02ff */
[----:B------:R2:W-:Y:S01]  /*9200*/  STG.E.U16 desc[UR48][R76.64], R14 ;  /* 0x0000000e4c007986 */ /* 0x0005e2000c101530 */
[-C--:B0-----:R-:W-:Y:S01]  /*9210*/  LEA.HI.X.SX32 R9, R3, R73.reuse, 0x1, P5 ;  /* 0x0000004903097211 */ /* 0x081fe200028f0eff */
[----:B------:R-:W-:Y:S01]  /*9220*/  IMAD R3, R35, 0xf, RZ ;  /* 0x0000000f23037824 */ /* 0x000fe200078e02ff */
[----:B------:R-:W-:Y:S02]  /*9230*/  PRMT R11, R14, 0x7632, R11 ;  /* 0x000076320e0b7816 */ /* 0x000fe4000000000b */
[-C--:B------:R-:W-:Y:S01]  /*9240*/  IADD3 R10, P4, R79, R72.reuse, RZ ;  /* 0x000000484f0a7210 */ /* 0x080fe20007f9e0ff */
[----:B--2---:R-:W-:Y:S01]  /*9250*/  IMAD R77, R35, 0x28, RZ ;  /* 0x00000028234d7824 */ /* 0x004fe200078e02ff */
[-C--:B------:R-:W-:Y:S01]  /*9260*/  LEA R74, P5, R101, R72.reuse, 0x5 ;  /* 0x00000048654a7211 */ /* 0x080fe200078a28ff */
[----:B------:R0:W-:Y:S01]  /*9270*/  STG.E.U16 desc[UR48][R8.64], R11 ;  /* 0x0000000b08007986 */ /* 0x0001e2000c101530 */
[----:B------:R-:W-:Y:S02]  /*9280*/  IMAD R101, R35, 0x4e, RZ ;  /* 0x0000004e23657824 */ /* 0x000fe400078e02ff */
[-C--:B------:R-:W-:Y:S01]  /*9290*/  LEA.HI.X.SX32 R75, R33, R73.reuse, 0x1, P5 ;  /* 0x00000049214b7211 */ /* 0x080fe200028f0eff */
[----:B------:R2:W-:Y:S01]  /*92a0*/  STG.E.U16 desc[UR48][R12.64], R15 ;  /* 0x0000000f0c007986 */ /* 0x0005e2000c101530 */
[----:B------:R-:W-:Y:S01]  /*92b0*/  IMAD R33, R35, 0x26, RZ ;  /* 0x0000002623217824 */ /* 0x000fe200078e02ff */
[----:B0-----:R-:W-:Y:S01]  /*92c0*/  LEA.HI.X.SX32 R11, R3, R73, 0x1, P4 ;  /* 0x00000049030b7211 */ /* 0x001fe200020f0eff */
[----:B------:R-:W-:Y:S01]  /*92d0*/  IMAD R3, R35, 0x11, RZ ;  /* 0x0000001123037824 */ /* 0x000fe200078e02ff */
[----:B------:R-:W-:-:S02]  /*92e0*/  IADD3 R8, P4, R83, R72, RZ ;  /* 0x0000004853087210 */ /* 0x000fc40007f9e0ff */
[-C--:B--2---:R-:W-:Y:S01]  /*92f0*/  IADD3 R12, P5, R91, R72.reuse, RZ ;  /* 0x000000485b0c7210 */ /* 0x084fe20007fbe0ff */
[----:B------:R0:W-:Y:S01]  /*9300*/  STG.E.U16 desc[UR48][R10.64], R34 ;  /* 0x000000220a007986 */ /* 0x0001e2000c101530 */
[-C--:B------:R-:W-:Y:S01]  /*9310*/  LEA.HI.X.SX32 R9, R3, R73.reuse, 0x1, P4 ;  /* 0x0000004903097211 */ /* 0x080fe200020f0eff */
[----:B------:R-:W-:Y:S01]  /*9320*/  IMAD R3, R35, 0x13, RZ ;  /* 0x0000001323037824 */ /* 0x000fe200078e02ff */
[----:B------:R-:W-:Y:S01]  /*9330*/  LEA.HI.X.SX32 R13, R93, R73, 0x1, P5 ;  /* 0x000000495d0d7211 */ /* 0x000fe200028f0eff */
[----:B------:R-:W-:Y:S01]  /*9340*/  IMAD R93, R35, 0x2a, RZ ;  /* 0x0000002a235d7824 */ /* 0x000fe200078e02ff */
[----:B---3--:R2:W-:Y:S01]  /*9350*/  STG.E.U16 desc[UR48][R74.64], R16 ;  /* 0x000000104a007986 */ /* 0x0085e2000c101530 */
[----:B------:R-:W-:-:S04]  /*9360*/  IADD3 R14, P4, R77, R72, RZ ;  /* 0x000000484d0e7210 */ /* 0x000fc80007f9e0ff */
[----:B------:R-:W-:Y:S01]  /*9370*/  LEA.HI.X.SX32 R15, R95, R73, 0x1, P4 ;  /* 0x000000495f0f7211 */ /* 0x000fe200020f0eff */
[----:B------:R-:W-:Y:S01]  /*9380*/  IMAD R95, R35, 0x50, RZ ;  /* 0x00000050235f7824 */ /* 0x000fe200078e02ff */
[----:B0-----:R-:W-:Y:S02]  /*9390*/  PRMT R11, R16, 0x7632, R11 ;  /* 0x00007632100b7816 */ /* 0x001fe4000000000b */
[-C--:B------:R-:W-:Y:S02]  /*93a0*/  IADD3 R10, P5, R33, R72.reuse, RZ ;  /* 0x00000048210a7210 */ /* 0x080fe40007fbe0ff */
[----:B-1----:R-:W-:Y:S01]  /*93b0*/  PRMT R34, R65, 0x7632, R34 ;  /* 0x0000763241227816 */ /* 0x002fe20000000022 */
[----:B------:R0:W-:Y:S01]  /*93c0*/  STG.E.U16 desc[UR48][R8.64], R11 ;  /* 0x0000000b08007986 */ /* 0x0001e2000c101530 */
[----:B--2---:R-:W-:Y:S01]  /*93d0*/  IMAD R75, R35, 0x2e, RZ ;  /* 0x0000002e234b7824 */ /* 0x004fe200078e02ff */
[----:B------:R-:W-:Y:S02]  /*93e0*/  IADD3 R16, P4, R105, R72, RZ ;  /* 0x0000004869107210 */ /* 0x000fe40007f9e0ff */
[----:B------:R1:W-:Y:S01]  /*93f0*/  STG.E.U16 desc[UR48][R12.64], R17 ;  /* 0x000000110c007986 */ /* 0x0003e2000c101530 */
[----:B0-----:R-:W-:-:S02]  /*9400*/  PRMT R9, R17, 0x7632, R9 ;  /* 0x0000763211097816 */ /* 0x001fc40000000009 */
[-C--:B------:R-:W-:Y:S01]  /*9410*/  LEA.HI.X.SX32 R11, R3, R73.reuse, 0x1, P5 ;  /* 0x00000049030b7211 */ /* 0x080fe200028f0eff */
[----:B------:R-:W-:Y:S01]  /*9420*/  IMAD R3, R35, 0x15, RZ ;  /* 0x0000001523037824 */ /* 0x000fe200078e02ff */
[-C--:B------:R-:W-:Y:S02]  /*9430*/  IADD3 R8, P5, R93, R72.reuse, RZ ;  /* 0x000000485d087210 */ /* 0x080fe40007fbe0ff */
[----:B-1----:R-:W-:Y:S01]  /*9440*/  IADD3 R12, P6, R103, R72, RZ ;  /* 0x00000048670c7210 */ /* 0x002fe20007fde0ff */
[----:B------:R0:W-:Y:S01]  /*9450*/  STG.E.U16 desc[UR48][R10.64], R9 ;  /* 0x000000090a007986 */ /* 0x0001e2000c101530 */
[-C--:B------:R-:W-:Y:S01]  /*9460*/  LEA.HI.X.SX32 R17, R85, R73.reuse, 0x1, P4 ;  /* 0x0000004955117211 */ /* 0x080fe200020f0eff */
[----:B------:R-:W-:Y:S01]  /*9470*/  IMAD R85, R35, 0x58, RZ ;  /* 0x0000005823557824 */ /* 0x000fe200078e02ff */
[-C--:B------:R-:W-:Y:S01]  /*9480*/  LEA.HI.X.SX32 R13, R81, R73.reuse, 0x1, P6 ;  /* 0x00000049510d7211 */ /* 0x080fe200030f0eff */
[----:B------:R1:W-:Y:S01]  /*9490*/  STG.E.U16 desc[UR48][R14.64], R18 ;  /* 0x000000120e007986 */ /* 0x0003e2000c101530 */
[----:B------:R-:W-:Y:S01]  /*94a0*/  IMAD R81, R35, 0x5e, RZ ;  /* 0x0000005e23517824 */ /* 0x000fe200078e02ff */
[----:B0-----:R-:W-:Y:S01]  /*94b0*/  LEA.HI.X.SX32 R9, R3, R73, 0x1, P5 ;  /* 0x0000004903097211 */ /* 0x001fe200028f0eff */
[----:B------:R-:W-:Y:S01]  /*94c0*/  IMAD R3, R35, 0x17, RZ ;  /* 0x0000001723037824 */ /* 0x000fe200078e02ff */
[----:B------:R-:W-:-:S02]  /*94d0*/  PRMT R11, R18, 0x7632, R11 ;  /* 0x00007632120b7816 */ /* 0x000fc4000000000b */
[-C--:B------:R-:W-:Y:S02]  /*94e0*/  IADD3 R10, P5, R75, R72.reuse, RZ ;  /* 0x000000484b0a7210 */ /* 0x080fe40007fbe0ff */
[----:B-1----:R-:W-:Y:S01]  /*94f0*/  PRMT R15, R19, 0x7632, R15 ;  /* 0x00007632130f7816 */ /* 0x002fe2000000000f */
[----:B------:R0:W-:Y:S01]  /*9500*/  STG.E.U16 desc[UR48][R8.64], R11 ;  /* 0x0000000b08007986 */ /* 0x0001e2000c101530 */
[----:B------:R-:W-:-:S03]  /*9510*/  IADD3 R14, P6, R109, R72, RZ ;  /* 0x000000486d0e7210 */ /* 0x000fc60007fde0ff */
[----:B------:R1:W-:Y:S01]  /*9520*/  STG.E.U16 desc[UR48][R12.64], R19 ;  /* 0x000000130c007986 */ /* 0x0003e2000c101530 */
[-C--:B0-----:R-:W-:Y:S01]  /*9530*/  LEA.HI.X.SX32 R11, R3, R73.reuse, 0x1, P5 ;  /* 0x00000049030b7211 */ /* 0x081fe200028f0eff */
[----:B------:R-:W-:Y:S01]  /*9540*/  IMAD R3, R35, 0x19, RZ ;  /* 0x0000001923037824 */ /* 0x000fe200078e02ff */
[-C--:B------:R-:W-:Y:S01]  /*9550*/  IADD3 R8, P5, R107, R72.reuse, RZ ;  /* 0x000000486b087210 */ /* 0x080fe20007fbe0ff */
[----:B-1----:R-:W0:Y:S02]  /*9560*/  LDC R19, c[0x0][0x278] ;  /* 0x00009e00ff137b82 */ /* 0x002e240000000800 */
[----:B------:R1:W-:Y:S01]  /*9570*/  STG.E.U16 desc[UR48][R10.64], R15 ;  /* 0x0000000f0a007986 */ /* 0x0003e2000c101530 */
[-C--:B------:R-:W-:Y:S01]  /*9580*/  LEA.HI.X.SX32 R9, R3, R73.reuse, 0x1, P5 ;  /* 0x0000004903097211 */ /* 0x080fe200028f0eff */
[----:B------:R-:W-:Y:S01]  /*9590*/  IMAD R3, R35, 0x1b, RZ ;  /* 0x0000001b23037824 */ /* 0x000fe200078e02ff */
[----:B------:R-:W-:Y:S01]  /*95a0*/  IADD3 R12, P4, R113, R72, RZ ;  /* 0x00000048710c7210 */ /* 0x000fe20007f9e0ff */
[----:B------:R2:W-:Y:S03]  /*95b0*/  STG.E.U16 desc[UR48][R16.64], R20 ;  /* 0x0000001410007986 */ /* 0x0005e6000c101530 */
[----:B------:R-:W-:Y:S01]  /*95c0*/  LEA.HI.X.SX32 R13, R99, R73, 0x1, P4 ;  /* 0x00000049630d7211 */ /* 0x000fe200020f0eff */
[----:B------:R-:W-:Y:S01]  /*95d0*/  IMAD R99, R35, 0x4c, RZ ;  /* 0x0000004c23637824 */ /* 0x000fe200078e02ff */
[----:B-1----:R-:W-:-:S02]  /*95e0*/  PRMT R11, R20, 0x7632, R11 ;  /* 0x00007632140b7816 */ /* 0x002fc4000000000b */
[-C--:B------:R-:W-:Y:S02]  /*95f0*/  IADD3 R10, P5, R111, R72.reuse, RZ ;  /* 0x000000486f0a7210 */ /* 0x080fe40007fbe0ff */
[-C--:B------:R-:W-:Y:S01]  /*9600*/  LEA.HI.X.SX32 R15, R97, R73.reuse, 0x1, P6 ;  /* 0x00000049610f7211 */ /* 0x080fe200030f0eff */
[----:B------:R1:W-:Y:S01]  /*9610*/  STG.E.U16 desc[UR48][R8.64], R11 ;  /* 0x0000000b08007986 */ /* 0x0003e2000c101530 */
[C---:B--2---:R-:W-:Y:S01]  /*9620*/  IMAD.SHL.U32 R17, R35.reuse, 0x20, RZ ;  /* 0x0000002023117824 */ /* 0x044fe200078e00ff */
[----:B------:R-:W-:Y:S01]  /*9630*/  PRMT R20, R38, 0x7632, R20 ;  /* 0x0000763226147816 */ /* 0x000fe20000000014 */
[----:B------:R-:W-:Y:S01]  /*9640*/  IMAD R97, R35, 0x52, RZ ;  /* 0x0000005223617824 */ /* 0x000fe200078e02ff */
[----:B------:R2:W-:Y:S01]  /*9650*/  STG.E.U16 desc[UR48][R14.64], R21 ;  /* 0x000000150e007986 */ /* 0x0005e2000c101530 */
[----:B-1----:R-:W-:Y:S02]  /*9660*/  PRMT R9, R21, 0x7632, R9 ;  /* 0x0000763215097816 */ /* 0x002fe40000000009 */
[-C--:B------:R-:W-:Y:S01]  /*9670*/  LEA.HI.X.SX32 R11, R3, R73.reuse, 0x1, P5 ;  /* 0x00000049030b7211 */ /* 0x080fe200028f0eff */
[----:B------:R-:W-:Y:S01]  /*9680*/  IMAD R3, R35, 0x1d, RZ ;  /* 0x0000001d23037824 */ /* 0x000fe200078e02ff */
[-C--:B------:R-:W-:Y:S01]  /*9690*/  IADD3 R8, P5, R115, R72.reuse, RZ ;  /* 0x0000004873087210 */ /* 0x080fe20007fbe0ff */
[----:B--2---:R-:W-:Y:S01]  /*96a0*/  IMAD R21, R35, 0x70, RZ ;  /* 0x0000007023157824 */ /* 0x004fe200078e02ff */
[----:B------:R-:W-:Y:S01]  /*96b0*/  IADD3 R14, P6, R117, R72, RZ ;  /* 0x00000048750e7210 */ /* 0x000fe20007fde0ff */
[----:B------:R1:W-:Y:S03]  /*96c0*/  STG.E.U16 desc[UR48][R10.64], R9 ;  /* 0x000000090a007986 */ /* 0x0003e6000c101530 */
[-C--:B------:R-:W-:Y:S01]  /*96d0*/  LEA.HI.X.SX32 R15, R79, R73.reuse, 0x1, P6 ;  /* 0x000000494f0f7211 */ /* 0x080fe200030f0eff */
[----:B------:R2:W-:Y:S01]  /*96e0*/  STG.E.U16 desc[UR48][R12.64], R22 ;  /* 0x000000160c007986 */ /* 0x0005e2000c101530 */
[----:B------:R-:W-:Y:S01]  /*96f0*/  IMAD R79, R35, 0x66, RZ ;  /* 0x00000066234f7824 */ /* 0x000fe200078e02ff */
[----:B-1----:R-:W-:Y:S01]  /*9700*/  LEA.HI.X.SX32 R9, R3, R73, 0x1, P5 ;  /* 0x0000004903097211 */ /* 0x002fe200028f0eff */
[----:B------:R-:W-:Y:S01]  /*9710*/  IMAD R3, R35, 0x1f, RZ ;  /* 0x0000001f23037824 */ /* 0x000fe200078e02ff */
[----:B------:R-:W-:-:S02]  /*9720*/  PRMT R11, R22, 0x7632, R11 ;  /* 0x00007632160b7816 */ /* 0x000fc4000000000b */
[-C--:B------:R-:W-:Y:S02]  /*9730*/  IADD3 R10, P4, R119, R72.reuse, RZ ;  /* 0x00000048770a7210 */ /* 0x080fe40007f9e0ff */
[-C--:B0-----:R-:W-:Y:S01]  /*9740*/  LEA R16, P5, R19, R72.reuse, 0x6 ;  /* 0x0000004813107211 */ /* 0x081fe200078a30ff */
[----:B------:R0:W-:Y:S01]  /*9750*/  STG.E.U16 desc[UR48][R8.64], R11 ;  /* 0x0000000b08007986 */ /* 0x0001e2000c101530 */
[----:B--2---:R-:W-:Y:S02]  /*9760*/  PRMT R13, R23, 0x7632, R13 ;  /* 0x00007632170d7816 */ /* 0x004fe4000000000d */
[----:B------:R-:W-:Y:S01]  /*9770*/  LEA.HI.X.SX32 R17, R17, R73, 0x1, P5 ;  /* 0x0000004911117211 */ /* 0x000fe200028f0eff */
[----:B------:R1:W-:Y:S01]  /*9780*/  STG.E.U16 desc[UR48][R14.64], R23 ;  /* 0x000000170e007986 */ /* 0x0003e2000c101530 */
[----:B------:R-:W-:Y:S02]  /*9790*/  IADD3 R12, P5, R123, R72, RZ ;  /* 0x000000487b0c7210 */ /* 0x000fe40007fbe0ff */
[----:B------:R-:W-:-:S02]  /*97a0*/  PRMT R22, R39, 0x7632, R22 ;  /* 0x0000763227167816 */ /* 0x000fc40000000016 */
[-C--:B0-----:R-:W-:Y:S01]  /*97b0*/  LEA.HI.X.SX32 R11, R3, R73.reuse, 0x1, P4 ;  /* 0x00000049030b7211 */ /* 0x081fe200020f0eff */
[----:B------:R-:W-:Y:S01]  /*97c0*/  IMAD R3, R35, 0x21, RZ ;  /* 0x0000002123037824 */ /* 0x000fe200078e02ff */
[-C--:B------:R-:W-:Y:S01]  /*97d0*/  IADD3 R8, P4, R121, R72.reuse, RZ ;  /* 0x0000004879087210 */ /* 0x080fe20007f9e0ff */
[----:B-1----:R-:W-:Y:S02]  /*97e0*/  IMAD R23, R35, 0x72, RZ ;  /* 0x0000007223177824 */ /* 0x002fe400078e02ff */
[----:B------:R0:W-:Y:S01]  /*97f0*/  STG.E.U16 desc[UR48][R10.64], R13 ;  /* 0x0000000d0a007986 */ /* 0x0001e2000c101530 */
[-C--:B------:R-:W-:Y:S01]  /*9800*/  LEA.HI.X.SX32 R9, R3, R73.reuse, 0x1, P4 ;  /* 0x0000004903097211 */ /* 0x080fe200020f0eff */
[----:B------:R-:W-:Y:S01]  /*9810*/  IMAD R3, R35, 0x23, RZ ;  /* 0x0000002323037824 */ /* 0x000fe200078e02ff */
[----:B------:R-:W-:Y:S01]  /*9820*/  IADD3 R14, P4, R127, R72, RZ ;  /* 0x000000487f0e7210 */ /* 0x000fe20007f9e0ff */
[----:B------:R1:W-:Y:S03]  /*9830*/  STG.E.U16 desc[UR48][R16.64], R24 ;  /* 0x0000001810007986 */ /* 0x0003e6000c101530 */
[----:B------:R-:W-:Y:S01]  /*9840*/  LEA.HI.X.SX32 R15, R91, R73, 0x1, P4 ;  /* 0x000000495b0f7211 */ /* 0x000fe200020f0eff */
[----:B------:R-:W-:Y:S01]  /*9850*/  IMAD R91, R35, 0x5a, RZ ;  /* 0x0000005a235b7824 */ /* 0x000fe200078e02ff */
[----:B0-----:R-:W-:-:S02]  /*9860*/  PRMT R11, R24, 0x7632, R11 ;  /* 0x00007632180b7816 */ /* 0x001fc4000000000b */
[-C--:B------:R-:W-:Y:S01]  /*9870*/  LEA.HI.X.SX32 R13, R83, R73.reuse, 0x1, P5 ;  /* 0x00000049530d7211 */ /* 0x080fe200028f0eff */
[----:B------:R-:W-:Y:S01]  /*9880*/  IMAD R83, R35, 0x54, RZ ;  /* 0x0000005423537824 */ /* 0x000fe200078e02ff */
[-C--:B------:R-:W-:Y:S01]  /*9890*/  IADD3 R10, P5, R125, R72.reuse, RZ ;  /* 0x000000487d0a7210 */ /* 0x080fe20007fbe0ff */
[----:B------:R0:W-:Y:S01]  /*98a0*/  STG.E.U16 desc[UR48][R8.64], R11 ;  /* 0x0000000b08007986 */ /* 0x0001e2000c101530 */
[----:B-1----:R-:W-:Y:S02]  /*98b0*/  IADD3 R16, P4, R95, R72, RZ ;  /* 0x000000485f107210 */ /* 0x002fe40007f9e0ff */
[----:B------:R-:W-:Y:S01]  /*98c0*/  PRMT R24, R48, 0x7632, R24 ;  /* 0x0000763230187816 */ /* 0x000fe20000000018 */
[----:B------:R1:W-:Y:S01]  /*98d0*/  STG.E.U16 desc[UR48][R12.64], R25 ;  /* 0x000000190c007986 */ /* 0x0003e2000c101530 */
[----:B------:R-:W-:Y:S01]  /*98e0*/  LEA.HI.X.SX32 R17, R77, R73, 0x1, P4 ;  /* 0x000000494d117211 */ /* 0x000fe200020f0eff */
[----:B------:R-:W-:Y:S01]  /*98f0*/  IMAD R77, R35, 0x62, RZ ;  /* 0x00000062234d7824 */ /* 0x000fe200078e02ff */
[----:B0-----:R-:W-:-:S02]  /*9900*/  PRMT R9, R25, 0x7632, R9 ;  /* 0x0000763219097816 */ /* 0x001fc40000000009 */
[-C--:B------:R-:W-:Y:S01]  /*9910*/  LEA.HI.X.SX32 R11, R3, R73.reuse, 0x1, P5 ;  /* 0x00000049030b7211 */ /* 0x080fe200028f0eff */
[----:B------:R-:W-:Y:S01]  /*9920*/  IMAD R3, R35, 0x25, RZ ;  /* 0x0000002523037824 */ /* 0x000fe200078e02ff */
[-C--:B------:R-:W-:Y:S01]  /*9930*/  IADD3 R8, P5, R129, R72.reuse, RZ ;  /* 0x0000004881087210 */ /* 0x080fe20007fbe0ff */
[----:B-1----:R-:W-:Y:S01]  /*9940*/  IMAD R25, R35, 0x64, RZ ;  /* 0x0000006423197824 */ /* 0x002fe200078e02ff */
[----:B------:R-:W-:Y:S01]  /*9950*/  IADD3 R12, P6, R99, R72, RZ ;  /* 0x00000048630c7210 */ /* 0x000fe20007fde0ff */
[----:B------:R0:W-:Y:S03]  /*9960*/  STG.E.U16 desc[UR48][R10.64], R9 ;  /* 0x000000090a007986 */ /* 0x0001e6000c101530 */
        /* <DEDUP_REMOVED lines=9> */
[-C--:B------:R-:W-:Y:S02]  /*9a00*/  IADD3 R14, P6, R83, R72.reuse, RZ ;  /* 0x00000048530e7210 */ /* 0x080fe40007fde0ff */
[----:B------:R-:W-:Y:S01]  /*9a10*/  PRMT R26, R49, 0x7632, R26 ;  /* 0x00007632311a7816 */ /* 0x000fe2000000001a */
[----:B------:R1:W-:Y:S01]  /*9a20*/  STG.E.U16 desc[UR48][R12.64], R27 ;  /* 0x0000001b0c007986 */ /* 0x0003e2000c101530 */
[----:B0-----:R-:W-:Y:S01]  /*9a30*/  LEA.HI.X.SX32 R11, R3, R73, 0x1, P5 ;  /* 0x00000049030b7211 */ /* 0x001fe200028f0eff */
[----:B------:R-:W-:Y:S01]  /*9a40*/  IMAD R3, R35, 0x29, RZ ;  /* 0x0000002923037824 */ /* 0x000fe200078e02ff */
[----:B------:R-:W-:-:S02]  /*9a50*/  IADD3 R8, P5, R97, R72, RZ ;  /* 0x0000004861087210 */ /* 0x000fc40007fbe0ff */
        /* <DEDUP_REMOVED lines=8> */
[C---:B------:R-:W-:Y:S01]  /*9ae0*/  IMAD R93, R35.reuse, 0x56, RZ ;  /* 0x00000056235d7824 */ /* 0x040fe200078e02ff */
[----:B------:R-:W-:Y:S01]  /*9af0*/  PRMT R11, R28, 0x7632, R11 ;  /* 0x000076321c0b7816 */ /* 0x000fe2000000000b */
[----:B-1----:R-:W-:Y:S01]  /*9b00*/  IMAD R17, R35, 0x6c, RZ ;  /* 0x0000006c23117824 */ /* 0x002fe200078e02ff */
[----:B------:R-:W-:-:S02]  /*9b10*/  PRMT R16, R37, 0x7632, R16 ;  /* 0x0000763225107816 */ /* 0x000fc40000000010 */
[-C--:B------:R-:W-:Y:S01]  /*9b20*/  IADD3 R10, P5, R93, R72.reuse, RZ ;  /* 0x000000485d0a7210 */ /* 0x080fe20007fbe0ff */
[----:B------:R0:W-:Y:S04]  /*9b30*/  STG.E.U16 desc[UR48][R8.64], R11 ;  /* 0x0000000b08007986 */ /* 0x0001e8000c101530 */
[----:B------:R1:W-:Y:S01]  /*9b40*/  STG.E.U16 desc[UR48][R14.64], R29 ;  /* 0x0000001d0e007986 */ /* 0x0003e2000c101530 */
[----:B0-----:R-:W-:Y:S02]  /*9b50*/  PRMT R9, R29, 0x7632, R9 ;  /* 0x000076321d097816 */ /* 0x001fe40000000009 */
[-C--:B------:R-:W-:Y:S01]  /*9b60*/  LEA.HI.X.SX32 R11, R3, R73.reuse, 0x1, P5 ;  /* 0x00000049030b7211 */ /* 0x080fe200028f0eff */
[----:B------:R-:W-:Y:S01]  /*9b70*/  IMAD R3, R35, 0x2d, RZ ;  /* 0x0000002d23037824 */ /* 0x000fe200078e02ff */
[-C--:B------:R-:W-:Y:S01]  /*9b80*/  IADD3 R8, P5, R91, R72.reuse, RZ ;  /* 0x000000485b087210 */ /* 0x080fe20007fbe0ff */
[----:B-1----:R-:W-:Y:S01]  /*9b90*/  IMAD R29, R35, 0x6a, RZ ;  /* 0x0000006a231d7824 */ /* 0x002fe200078e02ff */
[-C--:B------:R-:W-:Y:S01]  /*9ba0*/  IADD3 R14, P6, R33, R72.reuse, RZ ;  /* 0x00000048210e7210 */ /* 0x080fe20007fde0ff */
[----:B------:R0:W-:Y:S03]  /*9bb0*/  STG.E.U16 desc[UR48][R10.64], R9 ;  /* 0x000000090a007986 */ /* 0x0001e6000c101530 */
[----:B------:R-:W-:Y:S01]  /*9bc0*/  LEA.HI.X.SX32 R15, R75, R73, 0x1, P6 ;  /* 0x000000494b0f7211 */ /* 0x000fe200030f0eff */
[----:B------:R-:W-:Y:S01]  /*9bd0*/  IMAD R75, R35, 0x60, RZ ;  /* 0x00000060234b7824 */ /* 0x000fe200078e02ff */
[----:B------:R1:W-:Y:S04]  /*9be0*/  STG.E.U16 desc[UR48][R12.64], R30 ;  /* 0x0000001e0c007986 */ /* 0x0003e8000c101530 */
[----:B------:R-:W-:-:S02]  /*9bf0*/  IADD3 R18, P4, R75, R72, RZ ;  /* 0x000000484b127210 */ /* 0x000fc40007f9e0ff */
[-C--:B0-----:R-:W-:Y:S01]  /*9c00*/  LEA.HI.X.SX32 R9, R3, R73.reuse, 0x1, P5 ;  /* 0x0000004903097211 */ /* 0x081fe200028f0eff */
[----:B------:R-:W-:Y:S01]  /*9c10*/  IMAD R3, R35, 0x2f, RZ ;  /* 0x0000002f23037824 */ /* 0x000fe200078e02ff */
[----:B------:R-:W-:Y:S02]  /*9c20*/  PRMT R11, R30, 0x7632, R11 ;  /* 0x000076321e0b7816 */ /* 0x000fe4000000000b */
[-C--:B------:R-:W-:Y:S02]  /*9c30*/  IADD3 R10, P5, R81, R72.reuse, RZ ;  /* 0x00000048510a7210 */ /* 0x080fe40007fbe0ff */
[----:B-1----:R-:W-:Y:S01]  /*9c40*/  PRMT R13, R31, 0x7632, R13 ;  /* 0x000076321f0d7816 */ /* 0x002fe2000000000d */
[----:B------:R0:W-:Y:S01]  /*9c50*/  STG.E.U16 desc[UR48][R8.64], R11 ;  /* 0x0000000b08007986 */ /* 0x0001e2000c101530 */
[----:B------:R-:W-:Y:S01]  /*9c60*/  LEA.HI.X.SX32 R19, R105, R73, 0x1, P4 ;  /* 0x0000004969137211 */ /* 0x000fe200020f0eff */
[----:B------:R-:W-:Y:S01]  /*9c70*/  IMAD.SHL.U32 R105, R35, 0x40, RZ ;  /* 0x0000004023697824 */ /* 0x000fe200078e00ff */
[----:B------:R-:W-:Y:S01]  /*9c80*/  IADD3 R12, P6, R25, R72, RZ ;  /* 0x00000048190c7210 */ /* 0x000fe20007fde0ff */
[----:B------:R1:W-:Y:S01]  /*9c90*/  STG.E.U16 desc[UR48][R14.64], R31 ;  /* 0x0000001f0e007986 */ /* 0x0003e2000c101530 */
[----:B------:R-:W-:-:S02]  /*9ca0*/  PRMT R30, R63, 0x7632, R30 ;  /* 0x000076323f1e7816 */ /* 0x000fc4000000001e */
[-C--:B0-----:R-:W-:Y:S01]  /*9cb0*/  LEA.HI.X.SX32 R11, R3, R73.reuse, 0x1, P5 ;  /* 0x00000049030b7211 */ /* 0x081fe200028f0eff */
[----:B------:R-:W-:Y:S01]  /*9cc0*/  IMAD R3, R35, 0x31, RZ ;  /* 0x0000003123037824 */ /* 0x000fe200078e02ff */
[-C--:B------:R-:W-:Y:S02]  /*9cd0*/  IADD3 R8, P5, R77, R72.reuse, RZ ;  /* 0x000000484d087210 */ /* 0x080fe40007fbe0ff */
[----:B-1----:R-:W-:Y:S01]  /*9ce0*/  IADD3 R14, P4, R27, R72, RZ ;  /* 0x000000481b0e7210 */ /* 0x002fe20007f9e0ff */
[----:B------:R0:W-:Y:S01]  /*9cf0*/  STG.E.U16 desc[UR48][R10.64], R13 ;  /* 0x0000000d0a007986 */ /* 0x0001e2000c101530 */
[-C--:B------:R-:W-:Y:S01]  /*9d00*/  LEA.HI.X.SX32 R9, R3, R73.reuse, 0x1, P5 ;  /* 0x0000004903097211 */ /* 0x080fe200028f0eff */
[----:B------:R-:W-:Y:S01]  /*9d10*/  IMAD R3, R35, 0x33, RZ ;  /* 0x0000003323037824 */ /* 0x000fe200078e02ff */
[----:B------:R-:W-:Y:S01]  /*9d20*/  LEA.HI.X.SX32 R15, R109, R73, 0x1, P4 ;  /* 0x000000496d0f7211 */ /* 0x000fe200020f0eff */
[----:B------:R1:W-:Y:S01]  /*9d30*/  STG.E.U16 desc[UR48][R18.64], R40 ;  /* 0x0000002812007986 */ /* 0x0003e2000c101530 */
[----:B------:R-:W-:Y:S01]  /*9d40*/  IMAD R31, R35, 0x6e, RZ ;  /* 0x0000006e231f7824 */ /* 0x000fe200078e02ff */
[----:B0-----:R-:W-:-:S02]  /*9d50*/  PRMT R11, R40, 0x7632, R11 ;  /* 0x00007632280b7816 */ /* 0x001fc4000000000b */
[-C--:B------:R-:W-:Y:S02]  /*9d60*/  IADD3 R10, P5, R79, R72.reuse, RZ ;  /* 0x000000484f0a7210 */ /* 0x080fe40007fbe0ff */
[-C--:B------:R-:W-:Y:S01]  /*9d70*/  LEA.HI.X.SX32 R13, R107, R73.reuse, 0x1, P6 ;  /* 0x000000496b0d7211 */ /* 0x080fe200030f0eff */
[----:B------:R0:W-:Y:S01]  /*9d80*/  STG.E.U16 desc[UR48][R8.64], R11 ;  /* 0x0000000b08007986 */ /* 0x0001e2000c101530 */
[----:B------:R-:W2:Y:S01]  /*9d90*/  LDC R107, c[0x0][0x278] ;  /* 0x00009e00ff6b7b82 */ /* 0x000ea20000000800 */
[-C--:B-1----:R-:W-:Y:S02]  /*9da0*/  IADD3 R40, P4, R21, R72.reuse, RZ ;  /* 0x0000004815287210 */ /* 0x082fe40007f9e0ff */
[----:B------:R1:W-:Y:S01]  /*9db0*/  STG.E.U16 desc[UR48][R12.64], R41 ;  /* 0x000000290c007986 */ /* 0x0003e2000c101530 */
[----:B0-----:R-:W-:Y:S01]  /*9dc0*/  LEA.HI.X.SX32 R11, R3, R73, 0x1, P5 ;  /* 0x00000049030b7211 */ /* 0x001fe200028f0eff */
[----:B------:R-:W-:Y:S01]  /*9dd0*/  IMAD R3, R35, 0x35, RZ ;  /* 0x0000003523037824 */ /* 0x000fe200078e02ff */
[----:B------:R-:W-:-:S02]  /*9de0*/  IADD3 R18, P5, R29, R72, RZ ;  /* 0x000000481d127210 */ /* 0x000fc40007fbe0ff */
[----:B------:R-:W-:Y:S02]  /*9df0*/  PRMT R9, R41, 0x7632, R9 ;  /* 0x0000763229097816 */ /* 0x000fe40000000009 */
[-C--:B------:R-:W-:Y:S01]  /*9e00*/  LEA.HI.X.SX32 R19, R3, R73.reuse, 0x1, P5 ;  /* 0x0000004903137211 */ /* 0x080fe200028f0eff */
[----:B------:R-:W-:Y:S01]  /*9e10*/  IMAD R3, R35, 0x37, RZ ;  /* 0x0000003723037824 */ /* 0x000fe200078e02ff */
[----:B------:R-:W-:Y:S01]  /*9e20*/  PRMT R8, R42, 0x7632, R8 ;  /* 0x000076322a087816 */ /* 0x000fe20000000008 */
[----:B------:R0:W-:Y:S01]  /*9e30*/  STG.E.U16 desc[UR48][R10.64], R9 ;  /* 0x000000090a007986 */ /* 0x0001e2000c101530 */
[----:B-1----:R-:W-:Y:S02]  /*9e40*/  IADD3 R12, P6, R17, R72, RZ ;  /* 0x00000048110c7210 */ /* 0x002fe40007fde0ff */
[-C--:B------:R-:W-:Y:S01]  /*9e50*/  LEA.HI.X.SX32 R41, R113, R73.reuse, 0x1, P4 ;  /* 0x0000004971297211 */ /* 0x080fe200020f0eff */
[----:B------:R1:W-:Y:S01]  /*9e60*/  STG.E.U16 desc[UR48][R14.64], R42 ;  /* 0x0000002a0e007986 */ /* 0x0003e2000c101530 */
[----:B------:R-:W-:-:S03]  /*9e70*/  LEA.HI.X.SX32 R13, R111, R73, 0x1, P6 ;  /* 0x000000496f0d7211 */ /* 0x000fc600030f0eff */
[----:B------:R3:W-:Y:S01]  /*9e80*/  STG.E.U16 desc[UR48][R18.64], R8 ;  /* 0x0000000812007986 */ /* 0x0007e2000c101530 */
[----:B0-----:R-:W-:-:S03]  /*9e90*/  IADD3 R10, P5, R31, R72, RZ ;  /* 0x000000481f0a7210 */ /* 0x001fc60007fbe0ff */
[----:B------:R0:W-:Y:S01]  /*9ea0*/  STG.E.U16 desc[UR48][R12.64], R43 ;  /* 0x0000002b0c007986 */ /* 0x0001e2000c101530 */
[----:B------:R-:W-:Y:S01]  /*9eb0*/  IMAD R9, R35, 0x74, RZ ;  /* 0x0000007423097824 */ /* 0x000fe200078e02ff */
[----:B-1----:R-:W-:Y:S02]  /*9ec0*/  PRMT R15, R43, 0x7632, R15 ;  /* 0x000076322b0f7816 */ /* 0x002fe4000000000f */
[----:B------:R-:W-:Y:S01]  /*9ed0*/  LEA.HI.X.SX32 R11, R3, R73, 0x1, P5 ;  /* 0x00000049030b7211 */ /* 0x000fe200028f0eff */
[----:B------:R-:W-:Y:S01]  /*9ee0*/  IMAD R3, R35, 0x39, RZ ;  /* 0x0000003923037824 */ /* 0x000fe200078e02ff */
[----:B---3--:R-:W1:Y:S01]  /*9ef0*/  LDC R8, c[0x0][0x278] ;  /* 0x00009e00ff087b82 */ /* 0x008e620000000800 */
[-C--:B------:R-:W-:Y:S01]  /*9f00*/  IADD3 R14, P5, R23, R72.reuse, RZ ;  /* 0x00000048170e7210 */ /* 0x080fe20007fbe0ff */
[----:B------:R-:W-:Y:S01]  /*9f10*/  IMAD R19, R35, 0x76, RZ ;  /* 0x0000007623137824 */ /* 0x000fe200078e02ff */
[----:B------:R3:W-:Y:S01]  /*9f20*/  STG.E.U16 desc[UR48][R10.64], R15 ;  /* 0x0000000f0a007986 */ /* 0x0007e2000c101530 */
[----:B------:R-:W-:Y:S01]  /*9f30*/  IADD3 R102, P6, R9, R72, RZ ;  /* 0x0000004809667210 */ /* 0x000fe20007fde0ff */
[----:B0-----:R-:W-:-:S02]  /*9f40*/  IMAD R43, R35, 0x3b, RZ ;  /* 0x0000003b232b7824 */ /* 0x001fc400078e02ff */
[----:B------:R-:W-:Y:S01]  /*9f50*/  IMAD R13, R35, 0x78, RZ ;  /* 0x00000078230d7824 */ /* 0x000fe200078e02ff */
[----:B------:R-:W0:Y:S01]  /*9f60*/  LDC R12, c[0x0][0x278] ;  /* 0x00009e00ff0c7b82 */ /* 0x000e220000000800 */
[-C--:B------:R-:W-:Y:S01]  /*9f70*/  LEA.HI.X.SX32 R103, R115, R73.reuse, 0x1, P6 ;  /* 0x0000004973677211 */ /* 0x080fe200030f0eff */
[----:B------:R5:W-:Y:S01]  /*9f80*/  STG.E.U16 desc[UR48][R40.64], R36 ;  /* 0x0000002428007986 */ /* 0x000be2000c101530 */
[----:B---3--:R-:W-:-:S05]  /*9f90*/  LEA.HI.X.SX32 R15, R3, R73, 0x1, P5 ;  /* 0x00000049030f7211 */ /* 0x008fca00028f0eff */
[----:B------:R-:W3:Y:S01]  /*9fa0*/  LDC R10, c[0x0][0x278] ;  /* 0x00009e00ff0a7b82 */ /* 0x000ee20000000800 */
[----:B------:R-:W-:Y:S01]  /*9fb0*/  PRMT R3, R36, 0x7632, R3 ;  /* 0x0000763224037816 */ /* 0x000fe20000000003 */
[----:B------:R-:W-:Y:S01]  /*9fc0*/  IMAD R11, R35, 0x7a, RZ ;  /* 0x0000007a230b7824 */ /* 0x000fe200078e02ff */
[----:B------:R-:W-:-:S03]  /*9fd0*/  IADD3 R42, P5, R19, R72, RZ ;  /* 0x00000048132a7210 */ /* 0x000fc60007fbe0ff */
[----:B------:R4:W-:Y:S01]  /*9fe0*/  STG.E.U16 desc[UR48][R14.64], R3 ;  /* 0x000000030e007986 */ /* 0x0009e2000c101530 */
[----:B------:R-:W-:Y:S01]  /*9ff0*/  LEA.HI.X.SX32 R43, R43, R73, 0x1, P5 ;  /* 0x000000492b2b7211 */ /* 0x000fe200028f0eff */
[----:B-1----:R-:W-:Y:S01]  /*a000*/  IMAD R109, R8, 0x82, RZ ;  /* 0x00000082086d7824 */ /* 0x002fe200078e02ff */
[-C--:B-----5:R-:W-:Y:S01]  /*a010*/  IADD3 R36, P4, R13, R72.reuse, RZ ;  /* 0x000000480d247210 */ /* 0x0a0fe20007f9e0ff */
[----:B------:R1:W-:Y:S01]  /*a020*/  STG.E.U16 desc[UR48][R102.64], R37 ;  /* 0x0000002566007986 */ /* 0x0003e2000c101530 */
[----:B------:R-:W-:Y:S01]  /*a030*/  IADD3 R40, P5, R11, R72, RZ ;  /* 0x000000480b287210 */ /* 0x000fe20007fbe0ff */
[----:B------:R-:W5:Y:S02]  /*a040*/  LDC R8, c[0x0][0x278] ;  /* 0x00009e00ff087b82 */ /* 0x000f640000000800 */
[----:B------:R2:W-:Y:S01]  /*a050*/  STG.E.U16 desc[UR48][R42.64], R16 ;  /* 0x000000102a007986 */ /* 0x0005e2000c101530 */
[C---:B----4-:R-:W-:Y:S02]  /*a060*/  IMAD R3, R35.reuse, 0x7c, RZ ;  /* 0x0000007c23037824 */ /* 0x050fe400078e02ff */
[----:B------:R-:W-:-:S03]  /*a070*/  IMAD R15, R35, 0x3d, RZ ;  /* 0x0000003d230f7824 */ /* 0x000fc600078e02ff */
[----:B------:R-:W4:Y:S01]  /*a080*/  LDC R14, c[0x0][0x278] ;  /* 0x00009e00ff0e7b82 */ /* 0x000f220000000800 */
[-C--:B-1----:R-:W-:Y:S02]  /*a090*/  LEA.HI.X.SX32 R37, R117, R73.reuse, 0x1, P4 ;  /* 0x0000004975257211 */ /* 0x082fe400020f0eff */
[----:B------:R-:W-:Y:S01]  /*a0a0*/  IADD3 R102, P6, R3, R72, RZ ;  /* 0x0000004803667210 */ /* 0x000fe20007fde0ff */
[----:B---3--:R-:W-:Y:S01]  /*a0b0*/  IMAD R111, R10, 0x84, RZ ;  /* 0x000000840a6f7824 */ /* 0x008fe200078e02ff */
[-C--:B------:R-:W-:Y:S01]  /*a0c0*/  LEA.HI.X.SX32 R41, R15, R73.reuse, 0x1, P5 ;  /* 0x000000490f297211 */ /* 0x080fe200028f0eff */
[----:B------:R-:W-:Y:S01]  /*a0d0*/  IMAD R15, R35, 0x7e, RZ ;  /* 0x0000007e230f7824 */ /* 0x000fe200078e02ff */
[----:B------:R-:W-:Y:S01]  /*a0e0*/  LEA.HI.X.SX32 R103, R119, R73, 0x1, P6 ;  /* 0x0000004977677211 */ /* 0x000fe200030f0eff */
[----:B--2---:R-:W1:Y:S01]  /*a0f0*/  LDC R16, c[0x0][0x278] ;  /* 0x00009e00ff107b82 */ /* 0x004e620000000800 */
[----:B------:R2:W-:Y:S01]  /*a100*/  STG.E.U16 desc[UR48][R36.64], R38 ;  /* 0x0000002624007986 */ /* 0x0005e2000c101530 */
[----:B------:R-:W-:-:S03]  /*a110*/  IMAD R43, R35, 0x3f, RZ ;  /* 0x0000003f232b7824 */ /* 0x000fc600078e02ff */
[----:B------:R3:W-:Y:S03]  /*a120*/  STG.E.U16 desc[UR48][R40.64], R20 ;  /* 0x0000001428007986 */ /* 0x0007e6000c101530 */
[----:B------:R-:W5:Y:S01]  /*a130*/  LDC R18, c[0x0][0x278] ;  /* 0x00009e00ff127b82 */ /* 0x000f620000000800 */
[----:B------:R0:W-:Y:S01]  /*a140*/  STG.E.U16 desc[UR48][R102.64], R39 ;  /* 0x0000002766007986 */ /* 0x0001e2000c101530 */
[-C--:B--2---:R-:W-:Y:S02]  /*a150*/  IADD3 R36, P4, R15, R72.reuse, RZ ;  /* 0x000000480f247210 */ /* 0x084fe40007f9e0ff */
[----:B------:R-:W-:-:S04]  /*a160*/  LEA R38, P5, R107, R72, 0x7 ;  /* 0x000000486b267211 */ /* 0x000fc800078a38ff */
[----:B------:R-:W2:Y:S01]  /*a170*/  LDC R10, c[0x0][0x278] ;  /* 0x00009e00ff0a7b82 */ /* 0x000ea20000000800 */
[-C--:B------:R-:W-:Y:S01]  /*a180*/  LEA.HI.X.SX32 R37, R43, R73.reuse, 0x1, P4 ;  /* 0x000000492b257211 */ /* 0x080fe200020f0eff */
[----:B---3--:R-:W-:Y:S01]  /*a190*/  IMAD R41, R35, 0x41, RZ ;  /* 0x0000004123297824 */ /* 0x008fe200078e02ff */
[-C--:B------:R-:W-:Y:S01]  /*a1a0*/  IADD3 R40, P4, R109, R72.reuse, RZ ;  /* 0x000000486d287210 */ /* 0x080fe20007f9e0ff */
[----:B0-----:R-:W-:Y:S01]  /*a1b0*/  IMAD R103, R12, 0x86, RZ ;  /* 0x000000860c677824 */ /* 0x001fe200078e02ff */
[-C--:B------:R-:W-:Y:S01]  /*a1c0*/  LEA.HI.X.SX32 R39, R105, R73.reuse, 0x1, P5 ;  /* 0x0000004969277211 */ /* 0x080fe200028f0eff */
[----:B------:R0:W-:Y:S02]  /*a1d0*/  STG.E.U16 desc[UR48][R36.64], R22 ;  /* 0x0000001624007986 */ /* 0x0001e4000c101530 */
[----:B------:R-:W3:Y:S01]  /*a1e0*/  LDC R12, c[0x0][0x278] ;  /* 0x00009e00ff0c7b82 */ /* 0x000ee20000000800 */
[----:B------:R-:W-:Y:S01]  /*a1f0*/  IADD3 R42, P5, R111, R72, RZ ;  /* 0x000000486f2a7210 */ /* 0x000fe20007fbe0ff */
[----:B----4-:R-:W-:Y:S01]  /*a200*/  IMAD R105, R14, 0x88, RZ ;  /* 0x000000880e697824 */ /* 0x010fe200078e02ff */
[-C--:B------:R-:W-:Y:S01]  /*a210*/  LEA.HI.X.SX32 R41, R41, R73.reuse, 0x1, P4 ;  /* 0x0000004929297211 */ /* 0x080fe200020f0eff */
[----:B------:R1:W-:Y:S01]  /*a220*/  STG.E.U16 desc[UR48][R38.64], R48 ;  /* 0x0000003026007986 */ /* 0x0003e2000c101530 */
[----:B------:R-:W-:-:S03]  /*a230*/  LEA.HI.X.SX32 R43, R121, R73, 0x1, P5 ;  /* 0x00000049792b7211 */ /* 0x000fc600028f0eff */
[----:B------:R-:W4:Y:S01]  /*a240*/  LDC R20, c[0x0][0x278] ;  /* 0x00009e00ff147b82 */ /* 0x000f220000000800 */
[----:B------:R5:W-:Y:S01]  /*a250*/  STG.E.U16 desc[UR48][R40.64], R24 ;  /* 0x0000001828007986 */ /* 0x000be2000c101530 */
[----:B0-----:R-:W-:Y:S01]  /*a260*/  IMAD R37, R35, 0x43, RZ ;  /* 0x0000004323257824 */ /* 0x001fe200078e02ff */
[-C--:B------:R-:W-:Y:S02]  /*a270*/  IADD3 R36, P5, R103, R72.reuse, RZ ;  /* 0x0000004867247210 */ /* 0x080fe40007fbe0ff */
[----:B------:R0:W-:Y:S01]  /*a280*/  STG.E.U16 desc[UR48][R42.64], R49 ;  /* 0x000000312a007986 */ /* 0x0001e2000c101530 */
[----:B------:R-:W-:Y:S02]  /*a290*/  PRMT R22, R50, 0x7632, R22 ;  /* 0x0000763232167816 */ /* 0x000fe40000000016 */
[----:B------:R-:W3:Y:S01]  /*a2a0*/  LDC R14, c[0x0][0x278] ;  /* 0x00009e00ff0e7b82 */ /* 0x000ee20000000800 */
[----:B-1----:R-:W-:Y:S01]  /*a2b0*/  IMAD R39, R16, 0x8a, RZ ;  /* 0x0000008a10277824 */ /* 0x002fe200078e02ff */
[-C--:B------:R-:W-:Y:S01]  /*a2c0*/  IADD3 R38, P4, R105, R72.reuse, RZ ;  /* 0x0000004869267210 */ /* 0x080fe20007f9e0ff */
[----:B--2---:R-:W-:Y:S01]  /*a2d0*/  IMAD R103, R10, 0x90, RZ ;  /* 0x000000900a677824 */ /* 0x004fe200078e02ff */
[----:B------:R-:W-:Y:S01]  /*a2e0*/  LEA.HI.X.SX32 R37, R37, R73, 0x1, P5 ;  /* 0x0000004925257211 */ /* 0x000fe200028f0eff */
[----:B-----5:R-:W-:Y:S01]  /*a2f0*/  IMAD R41, R35, 0x45, RZ ;  /* 0x0000004523297824 */ /* 0x020fe200078e02ff */
[----:B------:R-:W-:-:S02]  /*a300*/  IADD3 R40, P5, R39, R72, RZ ;  /* 0x0000004827287210 */ /* 0x000fc40007fbe0ff */
[-C--:B------:R-:W-:Y:S01]  /*a310*/  LEA.HI.X.SX32 R39, R123, R73.reuse, 0x1, P4 ;  /* 0x000000497b277211 */ /* 0x080fe200020f0eff */
[----:B0-----:R-:W-:Y:S01]  /*a320*/  IMAD R49, R8, 0x8e, RZ ;  /* 0x0000008e08317824 */ /* 0x001fe200078e02ff */
[----:B------:R-:W0:Y:S01]  /*a330*/  LDC R16, c[0x0][0x278] ;  /* 0x00009e00ff107b82 */ /* 0x000e220000000800 */
[----:B------:R-:W-:Y:S01]  /*a340*/  IMAD R43, R18, 0x8c, RZ ;  /* 0x0000008c122b7824 */ /* 0x000fe200078e02ff */
[----:B------:R1:W-:Y:S01]  /*a350*/  STG.E.U16 desc[UR48][R36.64], R26 ;  /* 0x0000001a24007986 */ /* 0x0003e2000c101530 */
[-C--:B------:R-:W-:Y:S02]  /*a360*/  LEA.HI.X.SX32 R41, R41, R73.reuse, 0x1, P5 ;  /* 0x0000004929297211 */ /* 0x080fe400028f0eff */
[----:B------:R-:W-:Y:S01]  /*a370*/  PRMT R24, R51, 0x7632, R24 ;  /* 0x0000763233187816 */ /* 0x000fe20000000018 */
[----:B------:R2:W-:Y:S01]  /*a380*/  STG.E.U16 desc[UR48][R38.64], R50 ;  /* 0x0000003226007986 */ /* 0x0005e2000c101530 */
[-C--:B------:R-:W-:Y:S01]  /*a390*/  IADD3 R42, P6, R43, R72.reuse, RZ ;  /* 0x000000482b2a7210 */ /* 0x080fe20007fde0ff */
[----:B------:R-:W5:Y:S02]  /*a3a0*/  LDC R8, c[0x0][0x278] ;  /* 0x00009e00ff087b82 */ /* 0x000f640000000800 */
[----:B------:R3:W-:Y:S01]  /*a3b0*/  STG.E.U16 desc[UR48][R40.64], R22 ;  /* 0x0000001628007986 */ /* 0x0007e2000c101530 */
[----:B------:R-:W-:Y:S01]  /*a3c0*/  LEA.HI.X.SX32 R43, R125, R73, 0x1, P6 ;  /* 0x000000497d2b7211 */ /* 0x000fe200030f0eff */
[----:B-1----:R-:W-:Y:S01]  /*a3d0*/  IMAD R37, R35, 0x47, RZ ;  /* 0x0000004723257824 */ /* 0x002fe200078e02ff */
[----:B------:R-:W-:-:S03]  /*a3e0*/  IADD3 R36, P5, R49, R72, RZ ;  /* 0x0000004831247210 */ /* 0x000fc60007fbe0ff */
[----:B------:R-:W1:Y:S01]  /*a3f0*/  LDC R18, c[0x0][0x278] ;  /* 0x00009e00ff127b82 */ /* 0x000e620000000800 */
[----:B----4-:R-:W-:Y:S01]  /*a400*/  IMAD R49, R20, 0x94, RZ ;  /* 0x0000009414317824 */ /* 0x010fe200078e02ff */
[-C--:B--2---:R-:W-:Y:S01]  /*a410*/  IADD3 R38, P4, R103, R72.reuse, RZ ;  /* 0x0000004867267210 */ /* 0x084fe20007f9e0ff */
[----:B---3--:R-:W-:Y:S01]  /*a420*/  IMAD R39, R12, 0x92, RZ ;  /* 0x000000920c277824 */ /* 0x008fe200078e02ff */
[-C--:B------:R-:W-:Y:S01]  /*a430*/  LEA.HI.X.SX32 R37, R37, R73.reuse, 0x1, P5 ;  /* 0x0000004925257211 */ /* 0x080fe200028f0eff */
[----:B------:R2:W-:Y:S01]  /*a440*/  STG.E.U16 desc[UR48][R42.64], R51 ;  /* 0x000000332a007986 */ /* 0x0005e2000c101530 */
[----:B------:R-:W-:Y:S01]  /*a450*/  IMAD R41, R35, 0x49, RZ ;  /* 0x0000004923297824 */ /* 0x000fe200078e02ff */
[----:B------:R-:W-:Y:S01]  /*a460*/  PRMT R22, R44, 0x7632, R22 ;  /* 0x000076322c167816 */ /* 0x000fe20000000016 */
[----:B------:R-:W3:Y:S01]  /*a470*/  LDC R10, c[0x0][0x278] ;  /* 0x00009e00ff0a7b82 */ /* 0x000ee20000000800 */
[----:B------:R-:W-:Y:S01]  /*a480*/  IADD3 R40, P5, R39, R72, RZ ;  /* 0x0000004827287210 */ /* 0x000fe20007fbe0ff */
[----:B------:R4:W-:Y:S01]  /*a490*/  STG.E.U16 desc[UR48][R36.64], R24 ;  /* 0x0000001824007986 */ /* 0x0009e2000c101530 */
[----:B------:R-:W-:-:S02]  /*a4a0*/  LEA.HI.X.SX32 R39, R127, R73, 0x1, P4 ;  /* 0x000000497f277211 */ /* 0x000fc400020f0eff */
[-C--:B------:R-:W-:Y:S02]  /*a4b0*/  LEA.HI.X.SX32 R41, R41, R73.reuse, 0x1, P5 ;  /* 0x0000004929297211 */ /* 0x080fe400028f0eff */
[----:B------:R-:W-:Y:S01]  /*a4c0*/  PRMT R26, R45, 0x7632, R26 ;  /* 0x000076322d1a7816 */ /* 0x000fe2000000001a */
[----:B------:R-:W3:Y:S01]  /*a4d0*/  LDC R12, c[0x0][0x278] ;  /* 0x00009e00ff0c7b82 */ /* 0x000ee20000000800 */
[-C--:B--2---:R-:W-:Y:S01]  /*a4e0*/  IADD3 R42, P6, R49, R72.reuse, RZ ;  /* 0x00000048312a7210 */ /* 0x084fe20007fde0ff */
[----:B------:R-:W-:Y:S01]  /*a4f0*/  IMAD R49, R14, 0x96, RZ ;  /* 0x000000960e317824 */ /* 0x000fe200078e02ff */
[----:B------:R5:W-:Y:S01]  /*a500*/  STG.E.U16 desc[UR48][R38.64], R44 ;  /* 0x0000002c26007986 */ /* 0x000be2000c101530 */
[----:B0-----:R-:W-:Y:S01]  /*a510*/  IMAD R51, R16, 0x98, RZ ;  /* 0x0000009810337824 */ /* 0x001fe200078e02ff */
[----:B------:R-:W-:Y:S01]  /*a520*/  LEA.HI.X.SX32 R43, R129, R73, 0x1, P6 ;  /* 0x00000049812b7211 */ /* 0x000fe200030f0eff */
[----:B----4-:R-:W-:Y:S01]  /*a530*/  IMAD R37, R35, 0x4b, RZ ;  /* 0x0000004b23257824 */ /* 0x010fe200078e02ff */
[----:B------:R0:W-:Y:S01]  /*a540*/  STG.E.U16 desc[UR48][R40.64], R22 ;  /* 0x0000001628007986 */ /* 0x0001e2000c101530 */
[----:B------:R-:W2:Y:S01]  /*a550*/  LDC R20, c[0x0][0x278] ;  /* 0x00009e00ff147b82 */ /* 0x000ea20000000800 */
[----:B------:R-:W-:-:S02]  /*a560*/  IADD3 R36, P5, R49, R72, RZ ;  /* 0x0000004831247210 */ /* 0x000fc40007fbe0ff */
[----:B------:R1:W-:Y:S01]  /*a570*/  STG.E.U16 desc[UR48][R42.64], R45 ;  /* 0x0000002d2a007986 */ /* 0x0003e2000c101530 */
[----:B------:R-:W-:Y:S02]  /*a580*/  PRMT R24, R47, 0x7632, R24 ;  /* 0x000076322f187816 */ /* 0x000fe40000000018 */
[-C--:B------:R-:W-:Y:S01]  /*a590*/  LEA.HI.X.SX32 R37, R37, R73.reuse, 0x1, P5 ;  /* 0x0000004925257211 */ /* 0x080fe200028f0eff */
[----:B-----5:R-:W-:Y:S01]  /*a5a0*/  IMAD R39, R8, 0x9a, RZ ;  /* 0x0000009a08277824 */ /* 0x020fe200078e02ff */
[----:B------:R-:W4:Y:S01]  /*a5b0*/  LDC R14, c[0x0][0x278] ;  /* 0x00009e00ff0e7b82 */ /* 0x000f220000000800 */
[-C--:B------:R-:W-:Y:S01]  /*a5c0*/  IADD3 R38, P4, R51, R72.reuse, RZ ;  /* 0x0000004833267210 */ /* 0x080fe20007f9e0ff */
[----:B0-----:R-:W-:Y:S02]  /*a5d0*/  IMAD R41, R35, 0x4d, RZ ;  /* 0x0000004d23297824 */ /* 0x001fe400078e02ff */
[-C--:B------:R-:W-:Y:S01]  /*a5e0*/  IADD3 R40, P5, R39, R72.reuse, RZ ;  /* 0x0000004827287210 */ /* 0x080fe20007fbe0ff */
[----:B------:R0:W-:Y:S01]  /*a5f0*/  STG.E.U16 desc[UR48][R36.64], R26 ;  /* 0x0000001a24007986 */ /* 0x0001e2000c101530 */
[-C--:B------:R-:W-:Y:S01]  /*a600*/  LEA.HI.X.SX32 R39, R99, R73.reuse, 0x1, P4 ;  /* 0x0000004963277211 */ /* 0x080fe200020f0eff */
[----:B-1----:R-:W-:Y:S01]  /*a610*/  IMAD R43, R18, 0x9c, RZ ;  /* 0x0000009c122b7824 */ /* 0x002fe200078e02ff */
[----:B------:R-:W1:Y:S01]  /*a620*/  LDC R8, c[0x0][0x278] ;  /* 0x00009e00ff087b82 */ /* 0x000e620000000800 */
[----:B---3--:R-:W-:Y:S01]  /*a630*/  IMAD R45, R10, 0x9e, RZ ;  /* 0x0000009e0a2d7824 */ /* 0x008fe200078e02ff */
[----:B------:R-:W-:Y:S01]  /*a640*/  LEA.HI.X.SX32 R41, R41, R73, 0x1, P5 ;  /* 0x0000004929297211 */ /* 0x000fe200028f0eff */
[----:B------:R-:W-:Y:S01]  /*a650*/  IMAD R49, R12, 0xa0, RZ ;  /* 0x000000a00c317824 */ /* 0x000fe200078e02ff */
[----:B------:R-:W-:Y:S01]  /*a660*/  IADD3 R42, P6, R43, R72, RZ ;  /* 0x000000482b2a7210 */ /* 0x000fe20007fde0ff */
[----:B------:R4:W-:Y:S01]  /*a670*/  STG.E.U16 desc[UR48][R38.64], R46 ;  /* 0x0000002e26007986 */ /* 0x0009e2000c101530 */
[----:B------:R-:W-:-:S02]  /*a680*/  PRMT R22, R46, 0x7632, R22 ;  /* 0x000076322e167816 */ /* 0x000fc40000000016 */
[----:B------:R-:W3:Y:S01]  /*a690*/  LDC R10, c[0x0][0x278] ;  /* 0x00009e00ff0a7b82 */ /* 0x000ee20000000800 */
[----:B------:R-:W-:Y:S01]  /*a6a0*/  LEA.HI.X.SX32 R43, R101, R73, 0x1, P6 ;  /* 0x00000049652b7211 */ /* 0x000fe200030f0eff */
[----:B0-----:R-:W-:Y:S01]  /*a6b0*/  IMAD R37, R35, 0x4f, RZ ;  /* 0x0000004f23257824 */ /* 0x001fe200078e02ff */
[-C--:B------:R-:W-:Y:S01]  /*a6c0*/  IADD3 R36, P5, R45, R72.reuse, RZ ;  /* 0x000000482d247210 */ /* 0x080fe20007fbe0ff */
[----:B--2---:R-:W-:Y:S01]  /*a6d0*/  IMAD R45, R20, 0xa4, RZ ;  /* 0x000000a4142d7824 */ /* 0x004fe200078e02ff */
[----:B------:R0:W-:Y:S01]  /*a6e0*/  STG.E.U16 desc[UR48][R40.64], R22 ;  /* 0x0000001628007986 */ /* 0x0001e2000c101530 */
[----:B------:R-:W-:Y:S02]  /*a6f0*/  PRMT R26, R57, 0x7632, R26 ;  /* 0x00007632391a7816 */ /* 0x000fe4000000001a */
[----:B------:R-:W2:Y:S01]  /*a700*/  LDC R16, c[0x0][0x278] ;  /* 0x00009e00ff107b82 */ /* 0x000ea20000000800 */
[----:B----4-:R-:W-:Y:S01]  /*a710*/  IMAD R39, R14, 0xa2, RZ ;  /* 0x000000a20e277824 */ /* 0x010fe200078e02ff */
[----:B------:R4:W-:Y:S01]  /*a720*/  STG.E.U16 desc[UR48][R42.64], R47 ;  /* 0x0000002f2a007986 */ /* 0x0009e2000c101530 */
[----:B------:R-:W-:-:S02]  /*a730*/  IADD3 R38, P4, R49, R72, RZ ;  /* 0x0000004831267210 */ /* 0x000fc40007f9e0ff */
[----:B------:R-:W-:-:S03]  /*a740*/  LEA.HI.X.SX32 R37, R37, R73, 0x1, P5 ;  /* 0x0000004925257211 */ /* 0x000fc600028f0eff */
[----:B------:R-:W5:Y:S01]  /*a750*/  LDC R12, c[0x0][0x278] ;  /* 0x00009e00ff0c7b82 */ /* 0x000f620000000800 */
[-C--:B0-----:R-:W-:Y:S01]  /*a760*/  IADD3 R40, P5, R39, R72.reuse, RZ ;  /* 0x0000004827287210 */ /* 0x081fe20007fbe0ff */
[----:B------:R-:W-:Y:S01]  /*a770*/  IMAD R41, R35, 0x51, RZ ;  /* 0x0000005123297824 */ /* 0x000fe200078e02ff */
[-C--:B------:R-:W-:Y:S01]  /*a780*/  LEA.HI.X.SX32 R39, R95, R73.reuse, 0x1, P4 ;  /* 0x000000495f277211 */ /* 0x080fe200020f0eff */
[----:B------:R0:W-:Y:S01]  /*a790*/  STG.E.U16 desc[UR48][R36.64], R24 ;  /* 0x0000001824007986 */ /* 0x0001e2000c101530 */
[----:B------:R-:W-:Y:S02]  /*a7a0*/  PRMT R22, R56, 0x7632, R22 ;  /* 0x0000763238167816 */ /* 0x000fe40000000016 */
[----:B----4-:R-:W-:Y:S01]  /*a7b0*/  IADD3 R42, P6, R45, R72, RZ ;  /* 0x000000482d2a7210 */ /* 0x010fe20007fde0ff */
[----:B------:R-:W4:Y:S01]  /*a7c0*/  LDC R18, c[0x0][0x278] ;  /* 0x00009e00ff127b82 */ /* 0x000f220000000800 */
[----:B-1----:R-:W-:Y:S01]  /*a7d0*/  IMAD R45, R8, 0xa6, RZ ;  /* 0x000000a6082d7824 */ /* 0x002fe200078e02ff */
[----:B------:R3:W-:Y:S01]  /*a7e0*/  STG.E.U16 desc[UR48][R38.64], R56 ;  /* 0x0000003826007986 */ /* 0x0007e2000c101530 */
[----:B------:R-:W-:-:S02]  /*a7f0*/  LEA.HI.X.SX32 R41, R41, R73, 0x1, P5 ;  /* 0x0000004929297211 */ /* 0x000fc400028f0eff */
[----:B------:R-:W-:-:S03]  /*a800*/  LEA.HI.X.SX32 R43, R97, R73, 0x1, P6 ;  /* 0x00000049612b7211 */ /* 0x000fc600030f0eff */
[----:B------:R-:W1:Y:S01]  /*a810*/  LDC R14, c[0x0][0x278] ;  /* 0x00009e00ff0e7b82 */ /* 0x000e620000000800 */
[----:B--2---:R-:W-:Y:S01]  /*a820*/  IMAD R47, R16, 0xa8, RZ ;  /* 0x000000a8102f7824 */ /* 0x004fe200078e02ff */
[-C--:B0-----:R-:W-:Y:S01]  /*a830*/  IADD3 R36, P5, R45, R72.reuse, RZ ;  /* 0x000000482d247210 */ /* 0x081fe20007fbe0ff */
[----:B------:R-:W-:Y:S01]  /*a840*/  IMAD R37, R35, 0x53, RZ ;  /* 0x0000005323257824 */ /* 0x000fe200078e02ff */
[----:B------:R0:W-:Y:S01]  /*a850*/  STG.E.U16 desc[UR48][R40.64], R22 ;  /* 0x0000001628007986 */ /* 0x0001e2000c101530 */
[----:B------:R-:W-:Y:S01]  /*a860*/  PRMT R24, R59, 0x7632, R24 ;  /* 0x000076323b187816 */ /* 0x000fe20000000018 */
[----:B---3--:R-:W-:Y:S01]  /*a870*/  IMAD R39, R10, 0xaa, RZ ;  /* 0x000000aa0a277824 */ /* 0x008fe200078e02ff */
[----:B------:R-:W-:Y:S01]  /*a880*/  IADD3 R38, P4, R47, R72, RZ ;  /* 0x000000482f267210 */ /* 0x000fe20007f9e0ff */
[----:B------:R-:W2:Y:S01]  /*a890*/  LDC R8, c[0x0][0x278] ;  /* 0x00009e00ff087b82 */ /* 0x000ea20000000800 */
[----:B-----5:R-:W-:Y:S01]  /*a8a0*/  IMAD R45, R12, 0xae, RZ ;  /* 0x000000ae0c2d7824 */ /* 0x020fe200078e02ff */
[----:B------:R4:W-:Y:S01]  /*a8b0*/  STG.E.U16 desc[UR48][R42.64], R57 ;  /* 0x000000392a007986 */ /* 0x0009e2000c101530 */
[----:B------:R-:W-:-:S05]  /*a8c0*/  LEA.HI.X.SX32 R37, R37, R73, 0x1, P5 ;  /* 0x0000004925257211 */ /* 0x000fca00028f0eff */
[----:B------:R-:W3:Y:S01]  /*a8d0*/  LDC R20, c[0x0][0x278] ;  /* 0x00009e00ff147b82 */ /* 0x000ee20000000800 */
[-C--:B0-----:R-:W-:Y:S01]  /*a8e0*/  IADD3 R40, P5, R39, R72.reuse, RZ ;  /* 0x0000004827287210 */ /* 0x081fe20007fbe0ff */
[----:B------:R-:W-:Y:S01]  /*a8f0*/  IMAD R41, R35, 0x55, RZ ;  /* 0x0000005523297824 */ /* 0x000fe200078e02ff */
[-C--:B------:R-:W-:Y:S01]  /*a900*/  LEA.HI.X.SX32 R39, R83, R73.reuse, 0x1, P4 ;  /* 0x0000004953277211 */ /* 0x080fe200020f0eff */
[----:B------:R0:W-:Y:S01]  /*a910*/  STG.E.U16 desc[UR48][R36.64], R26 ;  /* 0x0000001a24007986 */ /* 0x0001e2000c101530 */
[----:B------:R-:W-:Y:S01]  /*a920*/  PRMT R22, R58, 0x7632, R22 ;  /* 0x000076323a167816 */ /* 0x000fe20000000016 */
[----:B----4-:R-:W-:Y:S01]  /*a930*/  IMAD R43, R18, 0xac, RZ ;  /* 0x000000ac122b7824 */ /* 0x010fe200078e02ff */
[----:B------:R-:W-:Y:S01]  /*a940*/  LEA.HI.X.SX32 R41, R41, R73, 0x1, P5 ;  /* 0x0000004929297211 */ /* 0x000fe200028f0eff */
[----:B------:R-:W4:Y:S01]  /*a950*/  LDC R10, c[0x0][0x278] ;  /* 0x00009e00ff0a7b82 */ /* 0x000f220000000800 */
[----:B------:R2:W-:Y:S01]  /*a960*/  STG.E.U16 desc[UR48][R38.64], R58 ;  /* 0x0000003a26007986 */ /* 0x0005e2000c101530 */
[----:B-1----:R-:W-:Y:S01]  /*a970*/  IMAD R47, R14, 0xb0, RZ ;  /* 0x000000b00e2f7824 */ /* 0x002fe200078e02ff */
[----:B------:R-:W-:-:S02]  /*a980*/  IADD3 R42, P6, R43, R72, RZ ;  /* 0x000000482b2a7210 */ /* 0x000fc40007fde0ff */
[----:B------:R1:W-:Y:S02]  /*a990*/  STG.E.U16 desc[UR48][R40.64], R22 ;  /* 0x0000001628007986 */ /* 0x0003e4000c101530 */
[-C--:B------:R-:W-:Y:S01]  /*a9a0*/  LEA.HI.X.SX32 R43, R93, R73.reuse, 0x1, P6 ;  /* 0x000000495d2b7211 */ /* 0x080fe200030f0eff */
[----:B------:R-:W5:Y:S01]  /*a9b0*/  LDC R12, c[0x0][0x278] ;  /* 0x00009e00ff0c7b82 */ /* 0x000f620000000800 */
[----:B0-----:R-:W-:Y:S01]  /*a9c0*/  IMAD R37, R35, 0x57, RZ ;  /* 0x0000005723257824 */ /* 0x001fe200078e02ff */
[-C--:B------:R-:W-:Y:S02]  /*a9d0*/  IADD3 R36, P5, R45, R72.reuse, RZ ;  /* 0x000000482d247210 */ /* 0x080fe40007fbe0ff */
[----:B------:R0:W-:Y:S01]  /*a9e0*/  STG.E.U16 desc[UR48][R42.64], R59 ;  /* 0x0000003b2a007986 */ /* 0x0001e2000c101530 */
[----:B--2---:R-:W-:Y:S01]  /*a9f0*/  IMAD R39, R8, 0xb2, RZ ;  /* 0x000000b208277824 */ /* 0x004fe200078e02ff */
[-C--:B------:R-:W-:Y:S02]  /*aa00*/  IADD3 R38, P4, R47, R72.reuse, RZ ;  /* 0x000000482f267210 */ /* 0x080fe40007f9e0ff */
[----:B------:R-:W2:Y:S01]  /*aa10*/  LDC R16, c[0x0][0x278] ;  /* 0x00009e00ff107b82 */ /* 0x000ea20000000800 */
[----:B---3--:R-:W-:Y:S01]  /*aa20*/  IMAD R45, R20, 0xb4, RZ ;  /* 0x000000b4142d7824 */ /* 0x008fe200078e02ff */
[----:B------:R-:W-:Y:S01]  /*aa30*/  LEA.HI.X.SX32 R37, R37, R73, 0x1, P5 ;  /* 0x0000004925257211 */ /* 0x000fe200028f0eff */
[----:B-1----:R-:W-:Y:S01]  /*aa40*/  IMAD R41, R35, 0x59, RZ ;  /* 0x0000005923297824 */ /* 0x002fe200078e02ff */
[----:B------:R-:W-:-:S02]  /*aa50*/  IADD3 R40, P5, R39, R72, RZ ;  /* 0x0000004827287210 */ /* 0x000fc40007fbe0ff */
[-C--:B------:R-:W-:Y:S01]  /*aa60*/  LEA.HI.X.SX32 R39, R85, R73.reuse, 0x1, P4 ;  /* 0x0000004955277211 */ /* 0x080fe200020f0eff */
[----:B------:R1:W-:Y:S01]  /*aa70*/  STG.E.U16 desc[UR48][R36.64], R24 ;  /* 0x0000001824007986 */ /* 0x0003e2000c101530 */
[----:B------:R-:W3:Y:S01]  /*aa80*/  LDC R8, c[0x0][0x278] ;  /* 0x00009e00ff087b82 */ /* 0x000ee20000000800 */
[-C--:B0-----:R-:W-:Y:S01]  /*aa90*/  IADD3 R42, P6, R45, R72.reuse, RZ ;  /* 0x000000482d2a7210 */ /* 0x081fe20007fde0ff */
[----:B----4-:R-:W-:Y:S01]  /*aaa0*/  IMAD R45, R10, 0xb6, RZ ;  /* 0x000000b60a2d7824 */ /* 0x010fe200078e02ff */
[----:B------:R5:W-:Y:S01]  /*aab0*/  STG.E.U16 desc[UR48][R38.64], R52 ;  /* 0x0000003426007986 */ /* 0x000be2000c101530 */
[-C--:B------:R-:W-:Y:S02]  /*aac0*/  LEA.HI.X.SX32 R41, R41, R73.reuse, 0x1, P5 ;  /* 0x0000004929297211 */ /* 0x080fe400028f0eff */
[----:B------:R-:W-:Y:S02]  /*aad0*/  PRMT R22, R52, 0x7632, R22 ;  /* 0x0000763234167816 */ /* 0x000fe40000000016 */
[----:B------:R-:W0:Y:S01]  /*aae0*/  LDC R18, c[0x0][0x278] ;  /* 0x00009e00ff127b82 */ /* 0x000e220000000800 */
[----:B------:R-:W-:Y:S01]  /*aaf0*/  LEA.HI.X.SX32 R43, R91, R73, 0x1, P6 ;  /* 0x000000495b2b7211 */ /* 0x000fe200030f0eff */
[----:B-1----:R-:W-:Y:S01]  /*ab00*/  IMAD R37, R35, 0x5b, RZ ;  /* 0x0000005b23257824 */ /* 0x002fe200078e02ff */
[----:B------:R-:W-:Y:S01]  /*ab10*/  IADD3 R36, P5, R45, R72, RZ ;  /* 0x000000482d247210 */ /* 0x000fe20007fbe0ff */
[----:B------:R1:W-:Y:S01]  /*ab20*/  STG.E.U16 desc[UR48][R40.64], R22 ;  /* 0x0000001628007986 */ /* 0x0003e2000c101530 */
[----:B------:R-:W-:Y:S01]  /*ab30*/  PRMT R26, R53, 0x7632, R26 ;  /* 0x00007632351a7816 */ /* 0x000fe2000000001a */
[----:B-----5:R-:W-:-:S02]  /*ab40*/  IMAD R39, R12, 0xba, RZ ;  /* 0x000000ba0c277824 */ /* 0x020fc400078e02ff */
[----:B------:R-:W4:Y:S01]  /*ab50*/  LDC R10, c[0x0][0x278] ;  /* 0x00009e00ff0a7b82 */ /* 0x000f220000000800 */
[----:B--2---:R-:W-:Y:S01]  /*ab60*/  IMAD R47, R16, 0xb8, RZ ;  /* 0x000000b8102f7824 */ /* 0x004fe200078e02ff */
[-C--:B------:R-:W-:Y:S01]  /*ab70*/  LEA.HI.X.SX32 R37, R37, R73.reuse, 0x1, P5 ;  /* 0x0000004925257211 */ /* 0x080fe200028f0eff */
[----:B------:R0:W-:Y:S01]  /*ab80*/  STG.E.U16 desc[UR48][R42.64], R53 ;  /* 0x000000352a007986 */ /* 0x0001e2000c101530 */
[----:B------:R-:W-:Y:S02]  /*ab90*/  PRMT R24, R55, 0x7632, R24 ;  /* 0x0000763237187816 */ /* 0x000fe40000000018 */
[-C--:B------:R-:W-:Y:S01]  /*aba0*/  IADD3 R38, P4, R47, R72.reuse, RZ ;  /* 0x000000482f267210 */ /* 0x080fe20007f9e0ff */
[----:B------:R2:W-:Y:S01]  /*abb0*/  STG.E.U16 desc[UR48][R36.64], R26 ;  /* 0x0000001a24007986 */ /* 0x0005e2000c101530 */
[----:B------:R-:W5:Y:S01]  /*abc0*/  LDC R14, c[0x0][0x278] ;  /* 0x00009e00ff0e7b82 */ /* 0x000f620000000800 */
[----:B-1----:R-:W-:Y:S01]  /*abd0*/  IMAD R41, R35, 0x5d, RZ ;  /* 0x0000005d23297824 */ /* 0x002fe200078e02ff */
[----:B------:R-:W-:Y:S01]  /*abe0*/  IADD3 R40, P5, R39, R72, RZ ;  /* 0x0000004827287210 */ /* 0x000fe20007fbe0ff */
[----:B---3--:R-:W-:Y:S01]  /*abf0*/  IMAD R45, R8, 0xbe, RZ ;  /* 0x000000be082d7824 */ /* 0x008fe200078e02ff */
[-C--:B------:R-:W-:Y:S01]  /*ac00*/  LEA.HI.X.SX32 R39, R33, R73.reuse, 0x1, P4 ;  /* 0x0000004921277211 */ /* 0x080fe200020f0eff */
[----:B------:R-:W-:Y:S01]  /*ac10*/  IMAD R33, R35, 0x5f, RZ ;  /* 0x0000005f23217824 */ /* 0x000fe200078e02ff */
[----:B------:R-:W-:-:S02]  /*ac20*/  LEA.HI.X.SX32 R41, R41, R73, 0x1, P5 ;  /* 0x0000004929297211 */ /* 0x000fc400028f0eff */
[----:B------:R-:W1:Y:S01]  /*ac30*/  LDC R20, c[0x0][0x278] ;  /* 0x00009e00ff147b82 */ /* 0x000e620000000800 */
[----:B0-----:R-:W-:Y:S01]  /*ac40*/  IMAD R43, R18, 0xbc, RZ ;  /* 0x000000bc122b7824 */ /* 0x001fe200078e02ff */
[----:B------:R-:W-:Y:S01]  /*ac50*/  PRMT R22, R54, 0x7632, R22 ;  /* 0x0000763236167816 */ /* 0x000fe20000000016 */
[----:B------:R-:W-:Y:S01]  /*ac60*/  STG.E.U16 desc[UR48][R38.64], R54 ;  /* 0x0000003626007986 */ /* 0x000fe2000c101530 */
[-C--:B--2---:R-:W-:Y:S02]  /*ac70*/  IADD3 R36, P5, R45, R72.reuse, RZ ;  /* 0x000000482d247210 */ /* 0x084fe40007fbe0ff */
[----:B------:R-:W-:Y:S01]  /*ac80*/  IADD3 R42, P6, R43, R72, RZ ;  /* 0x000000482b2a7210 */ /* 0x000fe20007fde0ff */
[----:B------:R4:W-:Y:S01]  /*ac90*/  STG.E.U16 desc[UR48][R40.64], R22 ;  /* 0x0000001628007986 */ /* 0x0009e2000c101530 */
[----:B------:R-:W0:Y:S01]  /*aca0*/  LDC R12, c[0x0][0x278] ;  /* 0x00009e00ff0c7b82 */ /* 0x000e220000000800 */
[----:B------:R-:W-:Y:S02]  /*acb0*/  PRMT R26, R61, 0x7632, R26 ;  /* 0x000076323d1a7816 */ /* 0x000fe4000000001a */
[----:B------:R-:W-:-:S05]  /*acc0*/  LEA.HI.X.SX32 R43, R81, R73, 0x1, P6 ;  /* 0x00000049512b7211 */ /* 0x000fca00030f0eff */
[----:B------:R-:W2:Y:S01]  /*acd0*/  LDC R16, c[0x0][0x278] ;  /* 0x00009e00ff107b82 */ /* 0x000ea20000000800 */
[----:B-----5:R-:W-:Y:S01]  /*ace0*/  IMAD R37, R14, 0xc0, RZ ;  /* 0x000000c00e257824 */ /* 0x020fe200078e02ff */
[----:B------:R3:W-:Y:S01]  /*acf0*/  STG.E.U16 desc[UR48][R42.64], R55 ;  /* 0x000000372a007986 */ /* 0x0007e2000c101530 */
[----:B----4-:R-:W-:Y:S01]  /*ad00*/  IMAD R41, R10, 0xc2, RZ ;  /* 0x000000c20a297824 */ /* 0x010fe200078e02ff */
[----:B------:R-:W-:Y:S02]  /*ad10*/  PRMT R22, R60, 0x7632, R22 ;  /* 0x000076323c167816 */ /* 0x000fe40000000016 */
[-C--:B------:R-:W-:Y:S02]  /*ad20*/  IADD3 R38, P4, R37, R72.reuse, RZ ;  /* 0x0000004825267210 */ /* 0x080fe40007f9e0ff */
[----:B------:R-:W4:Y:S01]  /*ad30*/  LDC R8, c[0x0][0x278] ;  /* 0x00009e00ff087b82 */ /* 0x000f220000000800 */
[----:B-1----:R-:W-:Y:S01]  /*ad40*/  IMAD R39, R20, 0xc4, RZ ;  /* 0x000000c414277824 */ /* 0x002fe200078e02ff */
[----:B------:R-:W-:Y:S01]  /*ad50*/  LEA.HI.X.SX32 R37, R33, R73, 0x1, P5 ;  /* 0x0000004921257211 */ /* 0x000fe200028f0eff */
[----:B------:R-:W-:Y:S01]  /*ad60*/  IMAD R33, R35, 0x61, RZ ;  /* 0x0000006123217824 */ /* 0x000fe200078e02ff */
[----:B------:R-:W-:-:S02]  /*ad70*/  IADD3 R40, P5, R41, R72, RZ ;  /* 0x0000004829287210 */ /* 0x000fc40007fbe0ff */
[-C--:B---3--:R-:W-:Y:S01]  /*ad80*/  IADD3 R42, P6, R39, R72.reuse, RZ ;  /* 0x00000048272a7210 */ /* 0x088fe20007fde0ff */
[----:B------:R2:W-:Y:S01]  /*ad90*/  STG.E.U16 desc[UR48][R36.64], R24 ;  /* 0x0000001824007986 */ /* 0x0005e2000c101530 */
[----:B------:R-:W1:Y:S01]  /*ada0*/  LDC R18, c[0x0][0x278] ;  /* 0x00009e00ff127b82 */ /* 0x000e620000000800 */
[----:B0-----:R-:W-:Y:S01]  /*adb0*/  IMAD R45, R12, 0xc6, RZ ;  /* 0x000000c60c2d7824 */ /* 0x001fe200078e02ff */
[-C--:B------:R-:W-:Y:S02]  /*adc0*/  LEA.HI.X.SX32 R39, R75, R73.reuse, 0x1, P4 ;  /* 0x000000494b277211 */ /* 0x080fe400020f0eff */
[-C--:B------:R-:W-:Y:S01]  /*add0*/  LEA.HI.X.SX32 R41, R33, R73.reuse, 0x1, P5 ;  /* 0x0000004921297211 */ /* 0x080fe200028f0eff */
[----:B------:R-:W-:Y:S01]  /*ade0*/  IMAD R33, R35, 0x63, RZ ;  /* 0x0000006323217824 */ /* 0x000fe200078e02ff */
[-C--:B------:R-:W-:Y:S01]  /*adf0*/  LEA.HI.X.SX32 R43, R77, R73.reuse, 0x1, P6 ;  /* 0x000000494d2b7211 */ /* 0x080fe200030f0eff */
[----:B------:R4:W-:Y:S01]  /*ae00*/  STG.E.U16 desc[UR48][R38.64], R60 ;  /* 0x0000003c26007986 */ /* 0x0009e2000c101530 */
[----:B------:R-:W0:Y:S01]  /*ae10*/  LDC R10, c[0x0][0x278] ;  /* 0x00009e00ff0a7b82 */ /* 0x000e220000000800 */
[----:B--2---:R-:W-:Y:S01]  /*ae20*/  IMAD R37, R16, 0xc8, RZ ;  /* 0x000000c810257824 */ /* 0x004fe200078e02ff */
[-C--:B------:R-:W-:Y:S01]  /*ae30*/  IADD3 R36, P5, R45, R72.reuse, RZ ;  /* 0x000000482d247210 */ /* 0x080fe20007fbe0ff */
[----:B------:R1:W-:Y:S05]  /*ae40*/  STG.E.U16 desc[UR48][R40.64], R22 ;  /* 0x0000001628007986 */ /* 0x0003ea000c101530 */
[----:B------:R-:W2:Y:S01]  /*ae50*/  LDC R12, c[0x0][0x278] ;  /* 0x00009e00ff0c7b82 */ /* 0x000ea20000000800 */
[----:B------:R-:W-:Y:S01]  /*ae60*/  IADD3 R24, P4, R37, R72, RZ ;  /* 0x0000004825187210 */ /* 0x000fe20007f9e0ff */
[----:B------:R0:W-:Y:S01]  /*ae70*/  STG.E.U16 desc[UR48][R42.64], R61 ;  /* 0x0000003d2a007986 */ /* 0x0001e2000c101530 */
[----:B----4-:R-:W-:Y:S01]  /*ae80*/  IMAD R39, R8, 0xca, RZ ;  /* 0x000000ca08277824 */ /* 0x010fe200078e02ff */
[-C--:B------:R-:W-:Y:S01]  /*ae90*/  LEA.HI.X.SX32 R37, R33, R73.reuse, 0x1, P5 ;  /* 0x0000004921257211 */ /* 0x080fe200028f0eff */
[----:B------:R-:W-:Y:S01]  /*aea0*/  IMAD R33, R35, 0x65, RZ ;  /* 0x0000006523217824 */ /* 0x000fe200078e02ff */
[----:B------:R-:W-:-:S02]  /*aeb0*/  LEA.HI.X.SX32 R25, R25, R73, 0x1, P4 ;  /* 0x0000004919197211 */ /* 0x000fc400020f0eff */
[----:B------:R-:W3:Y:S01]  /*aec0*/  LDC R14, c[0x0][0x278] ;  /* 0x00009e00ff0e7b82 */ /* 0x000ee20000000800 */
[-C--:B------:R-:W-:Y:S01]  /*aed0*/  IADD3 R38, P5, R39, R72.reuse, RZ ;  /* 0x0000004827267210 */ /* 0x080fe20007fbe0ff */
[----:B-1----:R-:W-:Y:S01]  /*aee0*/  IMAD R41, R18, 0xcc, RZ ;  /* 0x000000cc12297824 */ /* 0x002fe200078e02ff */
[----:B------:R-:W-:Y:S01]  /*aef0*/  PRMT R22, R62, 0x7632, R22 ;  /* 0x000076323e167816 */ /* 0x000fe20000000016 */
[----:B------:R-:W-:Y:S01]  /*af00*/  STG.E.U16 desc[UR48][R36.64], R26 ;  /* 0x0000001a24007986 */ /* 0x000fe2000c101530 */
[-C--:B------:R-:W-:Y:S01]  /*af10*/  LEA.HI.X.SX32 R39, R33, R73.reuse, 0x1, P5 ;  /* 0x0000004921277211 */ /* 0x080fe200028f0eff */
[----:B------:R-:W-:Y:S01]  /*af20*/  IMAD R33, R35, 0x67, RZ ;  /* 0x0000006723217824 */ /* 0x000fe200078e02ff */
[----:B------:R-:W-:Y:S01]  /*af30*/  IADD3 R40, P6, R41, R72, RZ ;  /* 0x0000004829287210 */ /* 0x000fe20007fde0ff */
[----:B------:R-:W1:Y:S01]  /*af40*/  LDC R20, c[0x0][0x278] ;  /* 0x00009e00ff147b82 */ /* 0x000e620000000800 */
[----:B0-----:R-:W-:Y:S01]  /*af50*/  IMAD R43, R10, 0xce, RZ ;  /* 0x000000ce0a2b7824 */ /* 0x001fe200078e02ff */
[----:B------:R0:W-:Y:S01]  /*af60*/  STG.E.U16 desc[UR48][R24.64], R62 ;  /* 0x0000003e18007986 */ /* 0x0001e2000c101530 */
[----:B------:R-:W-:-:S03]  /*af70*/  LEA.HI.X.SX32 R41, R79, R73, 0x1, P6 ;  /* 0x000000494f297211 */ /* 0x000fc600030f0eff */
[----:B------:R2:W-:Y:S02]  /*af80*/  STG.E.U16 desc[UR48][R38.64], R22 ;  /* 0x0000001626007986 */ /* 0x0005e4000c101530 */
[----:B------:R-:W4:Y:S02]  /*af90*/  LDC R8, c[0x0][0x278] ;  /* 0x00009e00ff087b82 */ /* 0x000f240000000800 */
[----:B------:R-:W-:Y:S01]  /*afa0*/  STG.E.U16 desc[UR48][R40.64], R63 ;  /* 0x0000003f28007986 */ /* 0x000fe2000c101530 */
[----:B0-----:R-:W-:-:S05]  /*afb0*/  IADD3 R24, P5, R43, R72, RZ ;  /* 0x000000482b187210 */ /* 0x001fca0007fbe0ff */
[----:B------:R-:W0:Y:S01]  /*afc0*/  LDC R16, c[0x0][0x278] ;  /* 0x00009e00ff107b82 */ /* 0x000e220000000800 */
[----:B---3--:R-:W-:Y:S01]  /*afd0*/  IMAD R37, R14, 0xd0, RZ ;  /* 0x000000d00e257824 */ /* 0x008fe200078e02ff */
[----:B------:R-:W-:Y:S01]  /*afe0*/  LEA.HI.X.SX32 R25, R33, R73, 0x1, P5 ;  /* 0x0000004921197211 */ /* 0x000fe200028f0eff */
[----:B--2---:R-:W-:Y:S01]  /*aff0*/  IMAD R39, R12, 0xd2, RZ ;  /* 0x000000d20c277824 */ /* 0x004fe200078e02ff */
[----:B------:R-:W-:Y:S01]  /*b000*/  PRMT R22, R64, 0x7632, R22 ;  /* 0x0000763240167816 */ /* 0x000fe20000000016 */
[----:B------:R-:W-:Y:S01]  /*b010*/  IMAD R33, R35, 0x69, RZ ;  /* 0x0000006923217824 */ /* 0x000fe200078e02ff */
[-C--:B------:R-:W-:Y:S01]  /*b020*/  IADD3 R26, P4, R37, R72.reuse, RZ ;  /* 0x00000048251a7210 */ /* 0x080fe20007f9e0ff */
[----:B------:R2:W-:Y:S01]  /*b030*/  STG.E.U16 desc[UR48][R24.64], R30 ;  /* 0x0000001e18007986 */ /* 0x0005e2000c101530 */
[----:B------:R-:W3:Y:S01]  /*b040*/  LDC R18, c[0x0][0x278] ;  /* 0x00009e00ff127b82 */ /* 0x000ee20000000800 */
[----:B-1----:R-:W-:Y:S01]  /*b050*/  IMAD R43, R20, 0xd4, RZ ;  /* 0x000000d4142b7824 */ /* 0x002fe200078e02ff */
[----:B------:R-:W-:-:S02]  /*b060*/  IADD3 R36, P5, R39, R72, RZ ;  /* 0x0000004827247210 */ /* 0x000fc40007fbe0ff */
[-C--:B------:R-:W-:Y:S02]  /*b070*/  LEA.HI.X.SX32 R27, R27, R73.reuse, 0x1, P4 ;  /* 0x000000491b1b7211 */ /* 0x080fe400020f0eff */
[-C--:B------:R-:W-:Y:S02]  /*b080*/  IADD3 R28, P6, R43, R72.reuse, RZ ;  /* 0x000000482b1c7210 */ /* 0x080fe40007fde0ff */
[----:B------:R-:W1:Y:S01]  /*b090*/  LDC R10, c[0x0][0x278] ;  /* 0x00009e00ff0a7b82 */ /* 0x000e620000000800 */
[-C--:B------:R-:W-:Y:S01]  /*b0a0*/  LEA.HI.X.SX32 R37, R33, R73.reuse, 0x1, P5 ;  /* 0x0000004921257211 */ /* 0x080fe200028f0eff */
[----:B----4-:R-:W-:Y:S01]  /*b0b0*/  IMAD R33, R8, 0xd6, RZ ;  /* 0x000000d608217824 */ /* 0x010fe200078e02ff */
[-C--:B------:R-:W-:Y:S01]  /*b0c0*/  LEA.HI.X.SX32 R29, R29, R73.reuse, 0x1, P6 ;  /* 0x000000491d1d7211 */ /* 0x080fe200030f0eff */
[----:B------:R4:W-:Y:S01]  /*b0d0*/  STG.E.U16 desc[UR48][R26.64], R64 ;  /* 0x000000401a007986 */ /* 0x0009e2000c101530 */
[----:B--2---:R-:W-:Y:S02]  /*b0e0*/  IMAD R25, R35, 0x6b, RZ ;  /* 0x0000006b23197824 */ /* 0x004fe400078e02ff */
[----:B------:R-:W-:Y:S01]  /*b0f0*/  IADD3 R24, P5, R33, R72, RZ ;  /* 0x0000004821187210 */ /* 0x000fe20007fbe0ff */
[----:B------:R-:W2:Y:S01]  /*b100*/  LDC R12, c[0x0][0x278] ;  /* 0x00009e00ff0c7b82 */ /* 0x000ea20000000800 */
[----:B------:R5:W-:Y:S01]  /*b110*/  STG.E.U16 desc[UR48][R36.64], R22 ;  /* 0x0000001624007986 */ /* 0x000be2000c101530 */
[----:B0-----:R-:W-:Y:S01]  /*b120*/  IMAD R39, R16, 0xd8, RZ ;  /* 0x000000d810277824 */ /* 0x001fe200078e02ff */
[----:B------:R-:W-:-:S02]  /*b130*/  LEA.HI.X.SX32 R25, R25, R73, 0x1, P5 ;  /* 0x0000004919197211 */ /* 0x000fc400028f0eff */
[----:B------:R3:W-:Y:S02]  /*b140*/  STG.E.U16 desc[UR48][R28.64], R65 ;  /* 0x000000411c007986 */ /* 0x0007e4000c101530 */
[----:B------:R-:W-:Y:S01]  /*b150*/  IADD3 R16, P4, R39, R72, RZ ;  /* 0x0000004827107210 */ /* 0x000fe20007f9e0ff */
[----:B------:R-:W0:Y:S01]  /*b160*/  LDC R14, c[0x0][0x278] ;  /* 0x00009e00ff0e7b82 */ /* 0x000e220000000800 */
[----:B----4-:R-:W-:Y:S01]  /*b170*/  IMAD R27, R35, 0x6d, RZ ;  /* 0x0000006d231b7824 */ /* 0x010fe200078e02ff */
[----:B------:R4:W-:Y:S01]  /*b180*/  STG.E.U16 desc[UR48][R24.64], R34 ;  /* 0x0000002218007986 */ /* 0x0009e2000c101530 */
[----:B------:R-:W-:Y:S02]  /*b190*/  LEA.HI.X.SX32 R17, R17, R73, 0x1, P4 ;  /* 0x0000004911117211 */ /* 0x000fe400020f0eff */
[----:B-----5:R-:W-:Y:S02]  /*b1a0*/  PRMT R22, R66, 0x7632, R22 ;  /* 0x0000763242167816 */ /* 0x020fe40000000016 */
[----:B------:R-:W-:Y:S01]  /*b1b0*/  PRMT R36, R67, 0x7632, R36 ;  /* 0x0000763243247816 */ /* 0x000fe20000000024 */
[----:B------:R-:W5:Y:S01]  /*b1c0*/  LDC R8, c[0x0][0x278] ;  /* 0x00009e00ff087b82 */ /* 0x000f620000000800 */
[----:B---3--:R-:W-:Y:S01]  /*b1d0*/  IMAD R29, R18, 0xdc, RZ ;  /* 0x000000dc121d7824 */ /* 0x008fe200078e02ff */
[----:B------:R3:W-:Y:S01]  /*b1e0*/  STG.E.U16 desc[UR48][R16.64], R66 ;  /* 0x0000004210007986 */ /* 0x0007e2000c101530 */
[----:B-1----:R-:W-:-:S03]  /*b1f0*/  IMAD R33, R10, 0xda, RZ ;  /* 0x000000da0a217824 */ /* 0x002fc600078e02ff */
[-C--:B------:R-:W-:Y:S01]  /*b200*/  IADD3 R28, P6, R29, R72.reuse, RZ ;  /* 0x000000481d1c7210 */ /* 0x080fe20007fde0ff */
[----:B----4-:R-:W-:Y:S01]  /*b210*/  IMAD R25, R35, 0x6f, RZ ;  /* 0x0000006f23197824 */ /* 0x010fe200078e02ff */
[----:B------:R-:W1:Y:S01]  /*b220*/  LDC R20, c[0x0][0x278] ;  /* 0x00009e00ff147b82 */ /* 0x000e620000000800 */
[-C--:B------:R-:W-:Y:S02]  /*b230*/  IADD3 R26, P5, R33, R72.reuse, RZ ;  /* 0x00000048211a7210 */ /* 0x080fe40007fbe0ff */
[-C--:B------:R-:W-:Y:S01]  /*b240*/  LEA.HI.X.SX32 R29, R31, R73.reuse, 0x1, P6 ;  /* 0x000000491f1d7211 */ /* 0x080fe200030f0eff */
[----:B--2---:R-:W-:Y:S01]  /*b250*/  IMAD R31, R12, 0xde, RZ ;  /* 0x000000de0c1f7824 */ /* 0x004fe200078e02ff */
[----:B------:R-:W-:Y:S02]  /*b260*/  LEA.HI.X.SX32 R27, R27, R73, 0x1, P5 ;  /* 0x000000491b1b7211 */ /* 0x000fe400028f0eff */
[----:B------:R-:W-:Y:S01]  /*b270*/  PRMT R34, R69, 0x7632, R34 ;  /* 0x0000763245227816 */ /* 0x000fe20000000022 */
[----:B------:R-:W2:Y:S01]  /*b280*/  LDC R10, c[0x0][0x278] ;  /* 0x00009e00ff0a7b82 */ /* 0x000ea20000000800 */
[----:B0-----:R-:W-:Y:S01]  /*b290*/  IMAD R33, R14, 0xe0, RZ ;  /* 0x000000e00e217824 */ /* 0x001fe200078e02ff */
[----:B------:R5:W-:Y:S01]  /*b2a0*/  STG.E.U16 desc[UR48][R26.64], R22 ;  /* 0x000000161a007986 */ /* 0x000be2000c101530 */
[----:B---3--:R-:W-:-:S03]  /*b2b0*/  IADD3 R16, P5, R31, R72, RZ ;  /* 0x000000481f107210 */ /* 0x008fc60007fbe0ff */
[----:B------:R2:W-:Y:S01]  /*b2c0*/  STG.E.U16 desc[UR48][R28.64], R67 ;  /* 0x000000431c007986 */ /* 0x0005e2000c101530 */
[----:B------:R-:W-:Y:S01]  /*b2d0*/  LEA.HI.X.SX32 R17, R25, R73, 0x1, P5 ;  /* 0x0000004919117211 */ /* 0x000fe200028f0eff */
[----:B------:R-:W0:Y:S01]  /*b2e0*/  LDC R18, c[0x0][0x278] ;  /* 0x00009e00ff127b82 */ /* 0x000e220000000800 */
[----:B------:R-:W-:-:S03]  /*b2f0*/  IMAD R25, R35, 0x71, RZ ;  /* 0x0000007123197824 */ /* 0x000fc600078e02ff */
[----:B------:R3:W-:Y:S01]  /*b300*/  STG.E.U16 desc[UR48][R16.64], R36 ;  /* 0x0000002410007986 */ /* 0x0007e2000c101530 */
[----:B-----5:R-:W-:Y:S01]  /*b310*/  IMAD R27, R8, 0xe2, RZ ;  /* 0x000000e2081b7824 */ /* 0x020fe200078e02ff */
[----:B------:R-:W-:Y:S01]  /*b320*/  PRMT R8, R68, 0x7632, R8 ;  /* 0x0000763244087816 */ /* 0x000fe20000000008 */
[----:B-1----:R-:W-:Y:S01]  /*b330*/  IMAD R31, R20, 0xe4, RZ ;  /* 0x000000e4141f7824 */ /* 0x002fe200078e02ff */
[----:B------:R-:W1:Y:S01]  /*b340*/  LDC R12, c[0x0][0x278] ;  /* 0x00009e00ff0c7b82 */ /* 0x000e620000000800 */
[-C--:B------:R-:W-:Y:S02]  /*b350*/  IADD3 R20, P4, R33, R72.reuse, RZ ;  /* 0x0000004821147210 */ /* 0x080fe40007f9e0ff */
[-C--:B------:R-:W-:Y:S02]  /*b360*/  IADD3 R24, P5, R27, R72.reuse, RZ ;  /* 0x000000481b187210 */ /* 0x080fe40007fbe0ff */
[----:B------:R-:W-:Y:S02]  /*b370*/  IADD3 R22, P6, R31, R72, RZ ;  /* 0x000000481f167210 */ /* 0x000fe40007fde0ff */
[-C--:B------:R-:W-:Y:S01]  /*b380*/  LEA.HI.X.SX32 R21, R21, R73.reuse, 0x1, P4 ;  /* 0x0000004915157211 */ /* 0x080fe200020f0eff */
[----:B------:R-:W4:Y:S01]  /*b390*/  LDC R30, c[0x0][0x278] ;  /* 0x00009e00ff1e7b82 */ /* 0x000f220000000800 */
[-C--:B------:R-:W-:Y:S01]  /*b3a0*/  LEA.HI.X.SX32 R25, R25, R73.reuse, 0x1, P5 ;  /* 0x0000004919197211 */ /* 0x080fe200028f0eff */
[----:B--2---:R-:W-:Y:S01]  /*b3b0*/  IMAD R29, R10, 0xe6, RZ ;  /* 0x000000e60a1d7824 */ /* 0x004fe200078e02ff */
[----:B------:R-:W-:Y:S01]  /*b3c0*/  LEA.HI.X.SX32 R23, R23, R73, 0x1, P6 ;  /* 0x0000004917177211 */ /* 0x000fe200030f0eff */
[----:B------:R-:W-:Y:S01]  /*b3d0*/  STG.E.U16 desc[UR48][R20.64], R68 ;  /* 0x0000004414007986 */ /* 0x000fe2000c101530 */
[----:B---3--:R-:W-:-:S02]  /*b3e0*/  IMAD R17, R35, 0x73, RZ ;  /* 0x0000007323117824 */ /* 0x008fc400078e02ff */
[----:B0-----:R-:W-:Y:S01]  /*b3f0*/  IMAD R31, R18, 0xe8, RZ ;  /* 0x000000e8121f7824 */ /* 0x001fe200078e02ff */
[----:B------:R-:W0:Y:S01]  /*b400*/  LDC R14, c[0x0][0x278] ;  /* 0x00009e00ff0e7b82 */ /* 0x000e220000000800 */
[----:B------:R2:W-:Y:S01]  /*b410*/  STG.E.U16 desc[UR48][R24.64], R8 ;  /* 0x0000000818007986 */ /* 0x0005e2000c101530 */
[----:B------:R-:W-:-:S03]  /*b420*/  IADD3 R16, P5, R29, R72, RZ ;  /* 0x000000481d107210 */ /* 0x000fc60007fbe0ff */
[----:B------:R-:W-:Y:S01]  /*b430*/  STG.E.U16 desc[UR48][R22.64], R69 ;  /* 0x0000004516007986 */ /* 0x000fe2000c101530 */
[-C--:B------:R-:W-:Y:S02]  /*b440*/  LEA.HI.X.SX32 R17, R17, R73.reuse, 0x1, P5 ;  /* 0x0000004911117211 */ /* 0x080fe400028f0eff */
[----:B------:R-:W3:Y:S01]  /*b450*/  LDC R26, c[0x0][0x278] ;  /* 0x00009e00ff1a7b82 */ /* 0x000ee20000000800 */
[----:B------:R-:W5:Y:S01]  /*b460*/  LDS.128 R20, [R89] ;  /* 0x0000000059147984 */ /* 0x000f620000000c00 */
[----:B-1----:R-:W-:Y:S01]  /*b470*/  IMAD R33, R12, 0xea, RZ ;  /* 0x000000ea0c217824 */ /* 0x002fe200078e02ff */
[----:B------:R-:W-:Y:S02]  /*b480*/  PRMT R12, R70, 0x7632, R12 ;  /* 0x00007632460c7816 */ /* 0x000fe4000000000c */
[-C--:B--2---:R-:W-:Y:S01]  /*b490*/  IADD3 R8, P4, R31, R72.reuse, RZ ;  /* 0x000000481f087210 */ /* 0x084fe20007f9e0ff */
[----:B------:R-:W-:Y:S01]  /*b4a0*/  IMAD R25, R35, 0x75, RZ ;  /* 0x0000007523197824 */ /* 0x000fe200078e02ff */
[----:B------:R-:W-:Y:S01]  /*b4b0*/  IADD3 R24, P5, R33, R72, RZ ;  /* 0x0000004821187210 */ /* 0x000fe20007fbe0ff */
[----:B------:R-:W1:Y:S01]  /*b4c0*/  LDC R27, c[0x0][0x278] ;  /* 0x00009e00ff1b7b82 */ /* 0x000e620000000800 */
[----:B----4-:R-:W-:Y:S01]  /*b4d0*/  IMAD R29, R30, 0xec, RZ ;  /* 0x000000ec1e1d7824 */ /* 0x010fe200078e02ff */
[-C--:B------:R-:W-:Y:S01]  /*b4e0*/  LEA.HI.X.SX32 R9, R9, R73.reuse, 0x1, P4 ;  /* 0x0000004909097211 */ /* 0x080fe200020f0eff */
[----:B------:R2:W-:Y:S01]  /*b4f0*/  STG.E.U16 desc[UR48][R16.64], R34 ;  /* 0x0000002210007986 */ /* 0x0005e2000c101530 */
[----:B------:R-:W-:-:S02]  /*b500*/  LEA.HI.X.SX32 R25, R25, R73, 0x1, P5 ;  /* 0x0000004919197211 */ /* 0x000fc400028f0eff */
[----:B------:R-:W-:Y:S01]  /*b510*/  IADD3 R18, P6, R29, R72, RZ ;  /* 0x000000481d127210 */ /* 0x000fe20007fde0ff */
[----:B------:R4:W-:Y:S01]  /*b520*/  STG.E.U16 desc[UR48][R8.64], R70 ;  /* 0x0000004608007986 */ /* 0x0009e2000c101530 */
[----:B------:R-:W5:Y:S01]  /*b530*/  LDC R10, c[0x0][0x278] ;  /* 0x00009e00ff0a7b82 */ /* 0x000f620000000800 */
[----:B0-----:R-:W-:Y:S01]  /*b540*/  IMAD R31, R14, 0xee, RZ ;  /* 0x000000ee0e1f7824 */ /* 0x001fe200078e02ff */
[----:B------:R-:W-:Y:S01]  /*b550*/  LEA.HI.X.SX32 R19, R19, R73, 0x1, P6 ;  /* 0x0000004913137211 */ /* 0x000fe200030f0eff */
[----:B------:R-:W-:Y:S01]  /*b560*/  STG.E.U16 desc[UR48][R24.64], R12 ;  /* 0x0000000c18007986 */ /* 0x000fe2000c101530 */
[----:B------:R-:W-:-:S03]  /*b570*/  PRMT R30, R71, 0x7632, R30 ;  /* 0x00007632471e7816 */ /* 0x000fc6000000001e */
[----:B------:R0:W-:Y:S01]  /*b580*/  STG.E.U16 desc[UR48][R18.64], R71 ;  /* 0x0000004712007986 */ /* 0x0001e2000c101530 */
[----:B------:R-:W5:Y:S01]  /*b590*/  LDC R28, c[0x0][0x278] ;  /* 0x00009e00ff1c7b82 */ /* 0x000f620000000800 */
[----:B---3--:R-:W-:Y:S01]  /*b5a0*/  IMAD R33, R26, 0xf0, RZ ;  /* 0x000000f01a217824 */ /* 0x008fe200078e02ff */
[----:B--2---:R-:W-:Y:S01]  /*b5b0*/  IADD3 R16, P4, R31, R72, RZ ;  /* 0x000000481f107210 */ /* 0x004fe20007f9e0ff */
[----:B------:R-:W-:-:S03]  /*b5c0*/  IMAD R17, R35, 0x77, RZ ;  /* 0x0000007723117824 */ /* 0x000fc600078e02ff */
[-C--:B----4-:R-:W-:Y:S02]  /*b5d0*/  IADD3 R8, P5, R33, R72.reuse, RZ ;  /* 0x0000004821087210 */ /* 0x090fe40007fbe0ff */
[----:B------:R-:W2:Y:S01]  /*b5e0*/  LDC R14, c[0x0][0x278] ;  /* 0x00009e00ff0e7b82 */ /* 0x000ea20000000800 */
[----:B-1----:R-:W-:Y:S01]  /*b5f0*/  IMAD R27, R27, 0xf2, RZ ;  /* 0x000000f21b1b7824 */ /* 0x002fe200078e02ff */
[-C--:B------:R-:W-:Y:S01]  /*b600*/  LEA.HI.X.SX32 R17, R17, R73.reuse, 0x1, P4 ;  /* 0x0000004911117211 */ /* 0x080fe200020f0eff */
[----:B0-----:R-:W-:Y:S01]  /*b610*/  IMAD R19, R35, 0x79, RZ ;  /* 0x0000007923137824 */ /* 0x001fe200078e02ff */
[-C--:B------:R-:W-:Y:S02]  /*b620*/  LEA.HI.X.SX32 R9, R13, R73.reuse, 0x1, P5 ;  /* 0x000000490d097211 */ /* 0x080fe400028f0eff */
[----:B------:R-:W-:Y:S01]  /*b630*/  IADD3 R12, P4, R27, R72, RZ ;  /* 0x000000481b0c7210 */ /* 0x000fe20007f9e0ff */
[----:B------:R0:W-:Y:S01]  /*b640*/  STG.E.U16 desc[UR48][R16.64], R30 ;  /* 0x0000001e10007986 */ /* 0x0001e2000c101530 */
[----:B------:R-:W1:Y:S01]  /*b650*/  LDC R29, c[0x0][0x278] ;  /* 0x00009e00ff1d7b82 */ /* 0x000e620000000800 */
[----:B-----5:R-:W-:Y:S01]  /*b660*/  IMAD R25, R10, 0xf4, RZ ;  /* 0x000000f40a197824 */ /* 0x020fe200078e02ff */
[----:B------:R-:W-:Y:S01]  /*b670*/  LEA.HI.X.SX32 R13, R19, R73, 0x1, P4 ;  /* 0x00000049130d7211 */ /* 0x000fe200020f0eff */
[----:B------:R3:W-:Y:S01]  /*b680*/  STG.E.U16 desc[UR48][R8.64], R20 ;  /* 0x0000001408007986 */ /* 0x0007e2000c101530 */
[----:B------:R-:W-:-:S02]  /*b690*/  PRMT R24, R20, 0x7632, R24 ;  /* 0x0000763214187816 */ /* 0x000fc40000000018 */
[-C--:B------:R-:W-:Y:S02]  /*b6a0*/  IADD3 R10, P5, R25, R72.reuse, RZ ;  /* 0x00000048190a7210 */ /* 0x080fe40007fbe0ff */
[----:B------:R-:W4:Y:S01]  /*b6b0*/  LDC R26, c[0x0][0x278] ;  /* 0x00009e00ff1a7b82 */ /* 0x000f220000000800 */
[----:B------:R-:W-:Y:S01]  /*b6c0*/  IMAD R19, R28, 0xf6, RZ ;  /* 0x000000f61c137824 */ /* 0x000fe200078e02ff */
[-C--:B------:R-:W-:Y:S01]  /*b6d0*/  LEA.HI.X.SX32 R11, R11, R73.reuse, 0x1, P5 ;  /* 0x000000490b0b7211 */ /* 0x080fe200028f0eff */
[----:B0-----:R-:W-:Y:S01]  /*b6e0*/  IMAD R17, R35, 0x7b, RZ ;  /* 0x0000007b23117824 */ /* 0x001fe200078e02ff */
[----:B------:R0:W-:Y:S02]  /*b6f0*/  STG.E.U16 desc[UR48][R12.64], R24 ;  /* 0x000000180c007986 */ /* 0x0001e4000c101530 */
[----:B------:R-:W-:Y:S01]  /*b700*/  IADD3 R16, P4, R19, R72, RZ ;  /* 0x0000004813107210 */ /* 0x000fe20007f9e0ff */
[----:B------:R-:W-:Y:S01]  /*b710*/  IMAD R19, R35, 0x7d, RZ ;  /* 0x0000007d23137824 */ /* 0x000fe200078e02ff */
[----:B------:R-:W5:Y:S01]  /*b720*/  LDC R18, c[0x0][0x278] ;  /* 0x00009e00ff127b82 */ /* 0x000f620000000800 */
[----:B--2---:R-:W-:Y:S01]  /*b730*/  IMAD R25, R14, 0xf8, RZ ;  /* 0x000000f80e197824 */ /* 0x004fe200078e02ff */
[----:B------:R2:W-:Y:S01]  /*b740*/  STG.E.U16 desc[UR48][R10.64], R21 ;  /* 0x000000150a007986 */ /* 0x0005e2000c101530 */
[----:B------:R-:W-:Y:S01]  /*b750*/  LEA.HI.X.SX32 R17, R17, R73, 0x1, P4 ;  /* 0x0000004911117211 */ /* 0x000fe200020f0eff */
[----:B------:R-:W-:-:S02]  /*b760*/  IMAD R35, R35, 0x7f, RZ ;  /* 0x0000007f23237824 */ /* 0x000fc400078e02ff */
[----:B---3--:R-:W-:Y:S01]  /*b770*/  IADD3 R8, P5, R25, R72, RZ ;  /* 0x0000004819087210 */ /* 0x008fe20007fbe0ff */
[----:B-1----:R-:W-:-:S03]  /*b780*/  IMAD R29, R29, 0xfa, RZ ;  /* 0x000000fa1d1d7824 */ /* 0x002fc600078e02ff */
[----:B------:R-:W-:Y:S02]  /*b790*/  LEA.HI.X.SX32 R9, R3, R73, 0x1, P5 ;  /* 0x0000004903097211 */ /* 0x000fe400028f0eff */
[----:B0-----:R-:W-:Y:S02]  /*b7a0*/  IADD3 R12, P4, R29, R72, RZ ;  /* 0x000000481d0c7210 */ /* 0x001fe40007f9e0ff */
[----:B--2---:R-:W-:Y:S01]  /*b7b0*/  PRMT R11, R21, 0x7632, R11 ;  /* 0x00007632150b7816 */ /* 0x004fe2000000000b */
[----:B----4-:R-:W-:-:S04]  /*b7c0*/  IMAD R13, R26, 0xfc, RZ ;  /* 0x000000fc1a0d7824 */ /* 0x010fc800078e02ff */
[----:B------:R0:W-:Y:S01]  /*b7d0*/  STG.E.U16 desc[UR48][R16.64], R11 ;  /* 0x0000000b10007986 */ /* 0x0001e2000c101530 */
[-C--:B------:R-:W-:Y:S02]  /*b7e0*/  IADD3 R10, P5, R13, R72.reuse, RZ ;  /* 0x000000480d0a7210 */ /* 0x080fe40007fbe0ff */
[----:B------:R-:W-:Y:S01]  /*b7f0*/  LEA.HI.X.SX32 R13, R19, R73, 0x1, P4 ;  /* 0x00000049130d7211 */ /* 0x000fe200020f0eff */
[----:B-----5:R-:W-:Y:S01]  /*b800*/  IMAD R3, R18, 0xfe, RZ ;  /* 0x000000fe12037824 */ /* 0x020fe200078e02ff */
[----:B------:R-:W-:Y:S04]  /*b810*/  STG.E.U16 desc[UR48][R8.64], R22 ;  /* 0x0000001608007986 */ /* 0x000fe8000c101530 */
[----:B------:R-:W-:Y:S02]  /*b820*/  IADD3 R14, P4, R3, R72, RZ ;  /* 0x00000048030e7210 */ /* 0x000fe40007f9e0ff */
[----:B------:R-:W-:-:S02]  /*b830*/  FSEL R3, R88, -INF , P0 ;  /* 0xff80000058037808 */ /* 0x000fc40000000000 */
[----:B0-----:R-:W-:Y:S02]  /*b840*/  PRMT R17, R22, 0x7632, R17 ;  /* 0x0000763216117816 */ /* 0x001fe40000000011 */
[-C--:B------:R-:W-:Y:S01]  /*b850*/  LEA.HI.X.SX32 R11, R15, R73.reuse, 0x1, P5 ;  /* 0x000000490f0b7211 */ /* 0x080fe200028f0eff */
[----:B------:R-:W-:Y:S01]  /*b860*/  FFMA R7, R3, 0.69314718246459960938, R4 ;  /* 0x3f31721803077823 */ /* 0x000fe20000000004 */
[----:B------:R-:W-:Y:S01]  /*b870*/  LEA.HI.X.SX32 R15, R35, R73, 0x1, P4 ;  /* 0x00000049230f7211 */ /* 0x000fe200020f0eff */
[----:B------:R0:W-:Y:S01]  /*b880*/  STG.E.U16 desc[UR48][R12.64], R17 ;  /* 0x000000110c007986 */ /* 0x0001e2000c101530 */
[----:B------:R-:W-:-:S03]  /*b890*/  IMAD.SHL.U32 R3, R2, 0x4, RZ ;  /* 0x0000000402037824 */ /* 0x000fc600078e00ff */
[----:B------:R1:W-:Y:S01]  /*b8a0*/  STG.E.U16 desc[UR48][R10.64], R23 ;  /* 0x000000170a007986 */ /* 0x0003e2000c101530 */
[----:B0-----:R-:W-:Y:S01]  /*b8b0*/  PRMT R13, R23, 0x7632, R13 ;  /* 0x00007632170d7816 */ /* 0x001fe2000000000d */
[----:B-1----:R-:W0:Y:S04]  /*b8c0*/  LDC.64 R10, c[0x0][0x230] ;  /* 0x00008c00ff0a7b82 */ /* 0x002e280000000a00 */
[----:B------:R-:W-:Y:S04]  /*b8d0*/  STG.E.U16 desc[UR48][R14.64], R13 ;  /* 0x0000000d0e007986 */ /* 0x000fe8000c101530 */
[----:B------:R-:W-:Y:S01]  /*b8e0*/  BAR.SYNC.DEFER_BLOCKING 0x0 ;  /* 0x0000000000007b1d */ /* 0x000fe20000010000 */
[----:B0-----:R-:W-:-:S04]  /*b8f0*/  IADD3 R2, P0, P1, R3, UR6, R10 ;  /* 0x0000000603027c10 */ /* 0x001fc8000f91e00a */
[----:B------:R-:W-:Y:S01]  /*b900*/  IADD3.X R3, R0, UR5, R11, P0, P1 ;  /* 0x0000000500037c10 */ /* 0x000fe200087e240b */
[----:B------:R-:W-:Y:S04]  /*b910*/  STS.64 [R5+UR9], R152 ;  /* 0x0000009805007988 */ /* 0x000fe80008000a09 */
[----:B------:R-:W-:Y:S01]  /*b920*/  STS.64 [R5+UR9+0x200], R6 ;  /* 0x0002000605007988 */ /* 0x000fe20008000a09 */
[----:B------:R-:W-:Y:S06]  /*b930*/  BAR.SYNC.DEFER_BLOCKING 0x0 ;  /* 0x0000000000007b1d */ /* 0x000fec0000010000 */
[----:B------:R-:W0:Y:S04]  /*b940*/  LDS R9, [R32] ;  /* 0x0000000020097984 */ /* 0x000e280000000800 */
[----:B0-----:R-:W-:Y:S01]  /*b950*/  STG.E desc[UR48][R2.64], R9 ;  /* 0x0000000902007986 */ /* 0x001fe2000c101930 */
[----:B------:R-:W-:Y:S05]  /*b960*/  EXIT ;  /* 0x000000000000794d */ /* 0x000fea0003800000 */
.L_x_2:
[----:B------:R-:W-:-:S00]  /*b970*/  BRA `(.L_x_2) ;  /* 0xfffffffc00fc7947 */ /* 0x000fc0000383ffff */
[----:B------:R-:W-:-:S00]  /*b980*/  NOP ;  /* 0x0000000000007918 */ /* 0x000fc00000000000 */
[----:B------:R-:W-:-:S00]  /*b990*/  NOP ;  /* 0x0000000000007918 */ /* 0x000fc00000000000 */
[----:B------:R-:W-:-:S00]  /*b9a0*/  NOP ;  /* 0x0000000000007918 */ /* 0x000fc00000000000 */
[----:B------:R-:W-:-:S00]  /*b9b0*/  NOP ;  /* 0x0000000000007918 */ /* 0x000fc00000000000 */
[----:B------:R-:W-:-:S00]  /*b9c0*/  NOP ;  /* 0x0000000000007918 */ /* 0x000fc00000000000 */
[----:B------:R-:W-:-:S00]  /*b9d0*/  NOP ;  /* 0x0000000000007918 */ /* 0x000fc00000000000 */
[----:B------:R-:W-:-:S00]  /*b9e0*/  NOP ;  /* 0x0000000000007918 */ /* 0x000fc00000000000 */
[----:B------:R-:W-:-:S00]  /*b9f0*/  NOP ;  /* 0x0000000000007918 */ /* 0x000fc00000000000 */
.L_x_3:


//--------------------- .nv.global.init           --------------------------
	.section	.nv.global.init,"aw",@progbits
.nv.global.init:
	.type		_$_str,@object
	.size		_$_str,(.L_0 - _$_str)
_$_str:
        /*0000*/ 	.byte	0x5f, 0x5f, 0x43, 0x55, 0x44, 0x41, 0x5f, 0x46, 0x54, 0x5a, 0x00
.L_0:


//--------------------- .nv.shared.attn_fwd       --------------------------
	.section	.nv.shared.attn_fwd,"aw",@nobits
	.sectionflags	@""
	.align	16
	.zero		1024


//--------------------- .nv.shared.reserved.0     --------------------------
	.section	.nv.shared.reserved.0,"aw",@nobits
	.weak		__nv_reservedSMEM_offset_0_alias
	.size		__nv_reservedSMEM_offset_0_alias, 0, 0
	.other		__nv_reservedSMEM_offset_0_alias,@"STO_CUDA_RESERVED_SHARED STV_DEFAULT"
__nv_reservedSMEM_offset_0_alias:
	.zero		0


//--------------------- .nv.constant0.attn_fwd    --------------------------
	.section	.nv.constant0.attn_fwd,"a",@progbits
	.sectionflags	@""
	.align	4
.nv.constant0.attn_fwd:
	.zero		664


//--------------------- SYMBOLS --------------------------

	.type		.nv.reservedSmem.offset0,@object
	.size		.nv.reservedSmem.offset0,0x4
